	.target	sm_90a

	.elftype	@"ET_EXEC"


//--------------------- .note.nv.tkinfo           --------------------------
	.section	.note.nv.tkinfo,"",@"SHT_NOTE"
	.sectionflags	@"SHF_NOTE_NV_TKINFO"
	.tkinfo
        /*0018*/ 	.word	0x00000002
        /*0030*/ 	.string	""
        /*0030*/ 	.string	"ptxas"
        /*0030*/ 	.string	"Cuda compilation tools, release 13.0, V13.0.88"
        /*0030*/ 	.string	"Build cuda_13.0.r13.0/compiler.36424714_0"
        /*0030*/ 	.string	"-v  -suppress-debug-info  -lineinfo  -arch sm_90a "



//--------------------- .note.nv.cuinfo           --------------------------
	.section	.note.nv.cuinfo,"",@"SHT_NOTE"
	.sectionflags	@"SHF_NOTE_NV_CUINFO"
        /*0018*/ 	.short	0x0002
        /*001a*/ 	.short	0x005a
        /*001c*/ 	.short	0x0082
	.zero		2


//--------------------- .nv.info                  --------------------------
	.section	.nv.info,"",@"SHT_CUDA_INFO"
	.align	4


	//----- nvinfo : EIATTR_REGCOUNT
	.align		4
        /*0000*/ 	.byte	0x04, 0x2f
        /*0002*/ 	.short	(.L_1 - .L_0)
	.align		4
.L_0:
        /*0004*/ 	.word	index@(gluon_mma)
        /*0008*/ 	.word	0x000000dc


	//----- nvinfo : EIATTR_FRAME_SIZE
	.align		4
.L_1:
        /*000c*/ 	.byte	0x04, 0x11
        /*000e*/ 	.short	(.L_3 - .L_2)
	.align		4
.L_2:
        /*0010*/ 	.word	index@(gluon_mma)
        /*0014*/ 	.word	0x00000000


	//----- nvinfo : EIATTR_MIN_STACK_SIZE
	.align		4
.L_3:
        /*0018*/ 	.byte	0x04, 0x12
        /*001a*/ 	.short	(.L_5 - .L_4)
	.align		4
.L_4:
        /*001c*/ 	.word	index@(gluon_mma)
        /*0020*/ 	.word	0x00000000
.L_5:


//--------------------- .nv.compat                --------------------------
	.section	.nv.compat,"",@"SHT_CUDA_COMPAT_INFO"
	.align	4
        /*0000*/ 	.byte	0x02, 0x09, 0x01, 0x00, 0x02, 0x02, 0x04, 0x00, 0x02, 0x05, 0x05, 0x00, 0x03, 0x07, 0x01, 0x01
        /*0010*/ 	.byte	0x02, 0x03, 0x00, 0x00, 0x02, 0x06, 0x01, 0x00, 0x04, 0x0b, 0x08, 0x00, 0x00, 0x00, 0x00, 0x00
        /*0020*/ 	.byte	0x00, 0x00, 0x00, 0x00


//--------------------- .nv.info.gluon_mma        --------------------------
	.section	.nv.info.gluon_mma,"",@"SHT_CUDA_INFO"
	.sectionflags	@""
	.align	4


	//----- nvinfo : EIATTR_CUDA_API_VERSION
	.align		4
        /*0000*/ 	.byte	0x04, 0x37
        /*0002*/ 	.short	(.L_7 - .L_6)
.L_6:
        /*0004*/ 	.word	0x00000082


	//----- nvinfo : EIATTR_KPARAM_INFO
	.align		4
.L_7:
        /*0008*/ 	.byte	0x04, 0x17
        /*000a*/ 	.short	(.L_9 - .L_8)
.L_8:
        /*000c*/ 	.word	0x00000000
        /*0010*/ 	.short	0x0004
        /*0012*/ 	.short	0x0020
        /*0014*/ 	.byte	0x00, 0xf4, 0x21, 0x00


	//----- nvinfo : EIATTR_KPARAM_INFO
	.align		4
.L_9:
        /*0018*/ 	.byte	0x04, 0x17
        /*001a*/ 	.short	(.L_11 - .L_10)
.L_10:
        /*001c*/ 	.word	0x00000000
        /*0020*/ 	.short	0x0003
        /*0022*/ 	.short	0x0018
        /*0024*/ 	.byte	0x00, 0xf4, 0x21, 0x00


	//----- nvinfo : EIATTR_KPARAM_INFO
	.align		4
.L_11:
        /*0028*/ 	.byte	0x04, 0x17
        /*002a*/ 	.short	(.L_13 - .L_12)
.L_12:
        /*002c*/ 	.word	0x00000000
        /*0030*/ 	.short	0x0002
        /*0032*/ 	.short	0x0010
        /*0034*/ 	.byte	0x00, 0xf4, 0x21, 0x00


	//----- nvinfo : EIATTR_KPARAM_INFO
	.align		4
.L_13:
        /*0038*/ 	.byte	0x04, 0x17
        /*003a*/ 	.short	(.L_15 - .L_14)
.L_14:
        /*003c*/ 	.word	0x00000000
        /*0040*/ 	.short	0x0001
        /*0042*/ 	.short	0x0008
        /*0044*/ 	.byte	0x00, 0xf4, 0x21, 0x00


	//----- nvinfo : EIATTR_KPARAM_INFO
	.align		4
.L_15:
        /*0048*/ 	.byte	0x04, 0x17
        /*004a*/ 	.short	(.L_17 - .L_16)
.L_16:
        /*004c*/ 	.word	0x00000000
        /*0050*/ 	.short	0x0000
        /*0052*/ 	.short	0x0000
        /*0054*/ 	.byte	0x00, 0xf4, 0x21, 0x00


	//----- nvinfo : EIATTR_SPARSE_MMA_MASK
	.align		4
.L_17:
        /*0058*/ 	.byte	0x03, 0x50
        /*005a*/ 	.short	0x0000


	//----- nvinfo : EIATTR_MAXREG_COUNT
	.align		4
        /*005c*/ 	.byte	0x03, 0x1b
        /*005e*/ 	.short	0x00ff


	//----- nvinfo : EIATTR_NUM_BARRIERS
	.align		4
        /*0060*/ 	.byte	0x02, 0x4c
        /*0062*/ 	.byte	0x01
	.zero		1


	//----- nvinfo : EIATTR_MERCURY_ISA_VERSION
	.align		4
        /*0064*/ 	.byte	0x03, 0x5f
        /*0066*/ 	.short	0x0101


	//----- nvinfo : EIATTR_EXIT_INSTR_OFFSETS
	.align		4
        /*0068*/ 	.byte	0x04, 0x1c
        /*006a*/ 	.short	(.L_19 - .L_18)


	//   ....[0]....
.L_18:
        /*006c*/ 	.word	0x00002fd0


	//----- nvinfo : EIATTR_REQNTID
	.align		4
.L_19:
        /*0070*/ 	.byte	0x04, 0x10
        /*0072*/ 	.short	(.L_21 - .L_20)
.L_20:
        /*0074*/ 	.word	0x00000100
        /*0078*/ 	.word	0x00000001
        /*007c*/ 	.word	0x00000001


	//----- nvinfo : EIATTR_CBANK_PARAM_SIZE
	.align		4
.L_21:
        /*0080*/ 	.byte	0x03, 0x19
        /*0082*/ 	.short	0x0028


	//----- nvinfo : EIATTR_PARAM_CBANK
	.align		4
        /*0084*/ 	.byte	0x04, 0x0a
        /*0086*/ 	.short	(.L_23 - .L_22)
	.align		4
.L_22:
        /*0088*/ 	.word	index@(.nv.constant0.gluon_mma)
        /*008c*/ 	.short	0x0210
        /*008e*/ 	.short	0x0028


	//----- nvinfo : EIATTR_SW_WAR
	.align		4
.L_23:
        /*0090*/ 	.byte	0x04, 0x36
        /*0092*/ 	.short	(.L_25 - .L_24)
.L_24:
        /*0094*/ 	.word	0x00000008
.L_25:


//--------------------- .nv.callgraph             --------------------------
	.section	.nv.callgraph,"",@"SHT_CUDA_CALLGRAPH"
	.align	4
	.sectionentsize	8
	.align		4
        /*0000*/ 	.word	0x00000000
	.align		4
        /*0004*/ 	.word	0xffffffff
	.align		4
        /*0008*/ 	.word	0x00000000
	.align		4
        /*000c*/ 	.word	0xfffffffe
	.align		4
        /*0010*/ 	.word	0x00000000
	.align		4
        /*0014*/ 	.word	0xfffffffd
	.align		4
        /*0018*/ 	.word	0x00000000
	.align		4
        /*001c*/ 	.word	0xfffffffc


//--------------------- .text.gluon_mma           --------------------------
	.section	.text.gluon_mma,"ax",@progbits
	.align	128
        .global         gluon_mma
        .type           gluon_mma,@function
        .size           gluon_mma,(.L_x_1 - gluon_mma)
        .other          gluon_mma,@"STO_CUDA_ENTRY STV_DEFAULT"
gluon_mma:
.text.gluon_mma:
[----:B------:R-:W-:Y:S01]  /*0000*/  LDC R1, c[0x0][0x28] ;  /* 0x00000a00ff017b82 */ /* 0x000fe20000000800 */
[----:B------:R-:W0:Y:S01]  /*0010*/  S2R R0, SR_TID.X ;  /* 0x0000000000007919 */ /* 0x000e220000002100 */
[----:B------:R-:W-:Y:S01]  /*0020*/  ULDC.64 UR4, c[0x0][0x210] ;  /* 0x0000840000047ab9 */ /* 0x000fe20000000a00 */
[----:B------:R-:W-:-:S05]  /*0030*/  ULDC.64 UR10, c[0x0][0x208] ;  /* 0x00008200000a7ab9 */ /* 0x000fca0000000a00 */
[----:B------:R-:W1:Y:S01]  /*0040*/  LDC.64 R16, c[0x0][0x218] ;  /* 0x00008600ff107b82 */ /* 0x000e620000000a00 */
[----:B0-----:R-:W-:Y:S02]  /*0050*/  SHF.R.U32.HI R153, RZ, 0x5, R0 ;  /* 0x00000005ff997819 */ /* 0x001fe40000011600 */
[----:B------:R-:W-:Y:S02]  /*0060*/  LOP3.LUT R19, R0, 0xf, RZ, 0xc0, !PT ;  /* 0x0000000f00137812 */ /* 0x000fe400078ec0ff */
[----:B------:R-:W-:-:S04]  /*0070*/  SGXT.U32 R153, R153, 0x3 ;  /* 0x000000039999781a */ /* 0x000fc80000000000 */
[C---:B------:R-:W-:Y:S02]  /*0080*/  LOP3.LUT R209, R153.reuse, 0x8, RZ, 0xfc, !PT ;  /* 0x0000000899d17812 */ /* 0x040fe400078efcff */
[C---:B------:R-:W-:Y:S02]  /*0090*/  LOP3.LUT R201, R153.reuse, 0x10, RZ, 0xfc, !PT ;  /* 0x0000001099c97812 */ /* 0x040fe400078efcff */
[----:B------:R-:W-:Y:S01]  /*00a0*/  LOP3.LUT R195, R153, 0x18, RZ, 0xfc, !PT ;  /* 0x0000001899c37812 */ /* 0x000fe200078efcff */
[----:B------:R-:W-:Y:S01]  /*00b0*/  IMAD.SHL.U32 R3, R209, 0x10, RZ ;  /* 0x00000010d1037824 */ /* 0x000fe200078e00ff */
[----:B------:R-:W-:Y:S01]  /*00c0*/  LOP3.LUT R177, R153, 0x20, RZ, 0xfc, !PT ;  /* 0x0000002099b17812 */ /* 0x000fe200078efcff */
[----:B------:R-:W-:Y:S01]  /*00d0*/  IMAD.SHL.U32 R5, R201, 0x10, RZ ;  /* 0x00000010c9057824 */ /* 0x000fe200078e00ff */
[----:B------:R-:W-:Y:S01]  /*00e0*/  LEA R2, P0, R209, UR4, 0x5 ;  /* 0x00000004d1027c11 */ /* 0x000fe2000f8028ff */
[----:B------:R-:W-:Y:S01]  /*00f0*/  IMAD.SHL.U32 R7, R195, 0x10, RZ ;  /* 0x00000010c3077824 */ /* 0x000fe200078e00ff */
[----:B------:R-:W-:Y:S01]  /*0100*/  LOP3.LUT R173, R153, 0x28, RZ, 0xfc, !PT ;  /* 0x0000002899ad7812 */ /* 0x000fe200078efcff */
[----:B------:R-:W-:Y:S01]  /*0110*/  IMAD.SHL.U32 R9, R177, 0x10, RZ ;  /* 0x00000010b1097824 */ /* 0x000fe200078e00ff */
[----:B------:R-:W-:-:S02]  /*0120*/  LEA R4, P1, R201, UR4, 0x5 ;  /* 0x00000004c9047c11 */ /* 0x000fc4000f8228ff */
[----:B------:R-:W-:Y:S01]  /*0130*/  LEA.HI.X R3, R3, UR5, RZ, 0x1, P0 ;  /* 0x0000000503037c11 */ /* 0x000fe200080f0cff */
[----:B------:R-:W-:Y:S01]  /*0140*/  IMAD.SHL.U32 R11, R173, 0x10, RZ ;  /* 0x00000010ad0b7824 */ /* 0x000fe200078e00ff */
[----:B------:R-:W-:Y:S02]  /*0150*/  LEA R6, P2, R195, UR4, 0x5 ;  /* 0x00000004c3067c11 */ /* 0x000fe4000f8428ff */
[----:B------:R-:W-:Y:S01]  /*0160*/  LEA R8, P3, R177, UR4, 0x5 ;  /* 0x00000004b1087c11 */ /* 0x000fe2000f8628ff */
[----:B------:R-:W-:Y:S01]  /*0170*/  IMAD.WIDE.U32 R2, R19, 0x2, R2 ;  /* 0x0000000213027825 */ /* 0x000fe200078e0002 */
[----:B------:R-:W-:Y:S02]  /*0180*/  LEA R10, P4, R173, UR4, 0x5 ;  /* 0x00000004ad0a7c11 */ /* 0x000fe4000f8828ff */
[----:B------:R-:W-:Y:S02]  /*0190*/  LEA.HI.X R5, R5, UR5, RZ, 0x1, P1 ;  /* 0x0000000505057c11 */ /* 0x000fe400088f0cff */
[----:B------:R-:W-:Y:S01]  /*01a0*/  LEA.HI.X R7, R7, UR5, RZ, 0x1, P2 ;  /* 0x0000000507077c11 */ /* 0x000fe200090f0cff */
[----:B------:R0:W2:Y:S01]  /*01b0*/  LDG.E.U16 R18, desc[UR10][R2.64] ;  /* 0x0000000a02127981 */ /* 0x0000a2000c1e1500 */
[----:B------:R-:W-:Y:S01]  /*01c0*/  LEA.HI.X R9, R9, UR5, RZ, 0x1, P3 ;  /* 0x0000000509097c11 */ /* 0x000fe200098f0cff */
[----:B------:R-:W-:Y:S01]  /*01d0*/  IMAD.WIDE.U32 R4, R19, 0x2, R4 ;  /* 0x0000000213047825 */ /* 0x000fe200078e0004 */
[----:B------:R-:W-:-:S02]  /*01e0*/  LEA.HI.X R11, R11, UR5, RZ, 0x1, P4 ;  /* 0x000000050b0b7c11 */ /* 0x000fc4000a0f0cff */
[----:B------:R-:W-:Y:S01]  /*01f0*/  LOP3.LUT R215, R153, 0x30, RZ, 0xfc, !PT ;  /* 0x0000003099d77812 */ /* 0x000fe200078efcff */
[----:B------:R-:W-:Y:S01]  /*0200*/  IMAD.WIDE.U32 R6, R19, 0x2, R6 ;  /* 0x0000000213067825 */ /* 0x000fe200078e0006 */
[C---:B------:R-:W-:Y:S01]  /*0210*/  LOP3.LUT R205, R153.reuse, 0x38, RZ, 0xfc, !PT ;  /* 0x0000003899cd7812 */ /* 0x040fe200078efcff */
[----:B------:R3:W4:Y:S01]  /*0220*/  LDG.E.U16 R20, desc[UR10][R4.64] ;  /* 0x0000000a04147981 */ /* 0x000722000c1e1500 */
[----:B------:R-:W-:Y:S01]  /*0230*/  LOP3.LUT R193, R153, 0x40, RZ, 0xfc, !PT ;  /* 0x0000004099c17812 */ /* 0x000fe200078efcff */
[----:B------:R-:W-:Y:S01]  /*0240*/  IMAD.WIDE.U32 R8, R19, 0x2, R8 ;  /* 0x0000000213087825 */ /* 0x000fe200078e0008 */
[C---:B------:R-:W-:Y:S01]  /*0250*/  SHF.L.U32 R12, R215.reuse, 0x4, RZ ;  /* 0x00000004d70c7819 */ /* 0x040fe200000006ff */
[----:B------:R5:W4:Y:S01]  /*0260*/  LDG.E.U16 R21, desc[UR10][R6.64] ;  /* 0x0000000a06157981 */ /* 0x000b22000c1e1500 */
[----:B0-----:R-:W-:Y:S01]  /*0270*/  LEA R2, P0, R215, UR4, 0x5 ;  /* 0x00000004d7027c11 */ /* 0x001fe2000f8028ff */
[----:B------:R-:W-:Y:S01]  /*0280*/  IMAD.WIDE.U32 R10, R19, 0x2, R10 ;  /* 0x00000002130a7825 */ /* 0x000fe200078e000a */
[C---:B------:R-:W-:Y:S01]  /*0290*/  LOP3.LUT R179, R153.reuse, 0x48, RZ, 0xfc, !PT ;  /* 0x0000004899b37812 */ /* 0x040fe200078efcff */
[----:B------:R0:W4:Y:S01]  /*02a0*/  LDG.E.U16 R22, desc[UR10][R8.64] ;  /* 0x0000000a08167981 */ /* 0x000122000c1e1500 */
[----:B------:R-:W-:Y:S01]  /*02b0*/  LOP3.LUT R175, R153, 0x50, RZ, 0xfc, !PT ;  /* 0x0000005099af7812 */ /* 0x000fe200078efcff */
[C---:B---3--:R-:W-:Y:S01]  /*02c0*/  IMAD.SHL.U32 R5, R205.reuse, 0x10, RZ ;  /* 0x00000010cd057824 */ /* 0x048fe200078e00ff */
[----:B------:R-:W-:Y:S01]  /*02d0*/  LEA.HI.X R3, R12, UR5, RZ, 0x1, P0 ;  /* 0x000000050c037c11 */ /* 0x000fe200080f0cff */
[----:B------:R3:W4:Y:S01]  /*02e0*/  LDG.E.U16 R23, desc[UR10][R10.64] ;  /* 0x0000000a0a177981 */ /* 0x000722000c1e1500 */
[----:B------:R-:W-:Y:S01]  /*02f0*/  LEA R4, P1, R205, UR4, 0x5 ;  /* 0x00000004cd047c11 */ /* 0x000fe2000f8228ff */
[C---:B-----5:R-:W-:Y:S01]  /*0300*/  IMAD.SHL.U32 R7, R193.reuse, 0x10, RZ ;  /* 0x00000010c1077824 */ /* 0x060fe200078e00ff */
[----:B------:R-:W-:Y:S01]  /*0310*/  LEA R6, P2, R193, UR4, 0x5 ;  /* 0x00000004c1067c11 */ /* 0x000fe2000f8428ff */
[C---:B0-----:R-:W-:Y:S01]  /*0320*/  IMAD.SHL.U32 R9, R179.reuse, 0x10, RZ ;  /* 0x00000010b3097824 */ /* 0x041fe200078e00ff */
[----:B------:R-:W-:Y:S01]  /*0330*/  LEA R8, P3, R179, UR4, 0x5 ;  /* 0x00000004b3087c11 */ /* 0x000fe2000f8628ff */
[----:B------:R-:W-:Y:S01]  /*0340*/  IMAD.WIDE.U32 R2, R19, 0x2, R2 ;  /* 0x0000000213027825 */ /* 0x000fe200078e0002 */
[----:B------:R-:W-:-:S02]  /*0350*/  LEA.HI.X R5, R5, UR5, RZ, 0x1, P1 ;  /* 0x0000000505057c11 */ /* 0x000fc400088f0cff */
[C---:B---3--:R-:W-:Y:S01]  /*0360*/  LEA R10, P4, R175.reuse, UR4, 0x5 ;  /* 0x00000004af0a7c11 */ /* 0x048fe2000f8828ff */
[----:B------:R-:W-:Y:S01]  /*0370*/  IMAD.SHL.U32 R11, R175, 0x10, RZ ;  /* 0x00000010af0b7824 */ /* 0x000fe200078e00ff */
[----:B------:R-:W-:Y:S02]  /*0380*/  LEA.HI.X R7, R7, UR5, RZ, 0x1, P2 ;  /* 0x0000000507077c11 */ /* 0x000fe400090f0cff */
[----:B------:R-:W-:Y:S01]  /*0390*/  LEA.HI.X R9, R9, UR5, RZ, 0x1, P3 ;  /* 0x0000000509097c11 */ /* 0x000fe200098f0cff */
[----:B------:R0:W3:Y:S01]  /*03a0*/  LDG.E.U16 R24, desc[UR10][R2.64] ;  /* 0x0000000a02187981 */ /* 0x0000e2000c1e1500 */
[----:B------:R-:W-:Y:S02]  /*03b0*/  LOP3.LUT R211, R153, 0x58, RZ, 0xfc, !PT ;  /* 0x0000005899d37812 */ /* 0x000fe400078efcff */
[----:B------:R-:W-:Y:S01]  /*03c0*/  LEA.HI.X R11, R11, UR5, RZ, 0x1, P4 ;  /* 0x000000050b0b7c11 */ /* 0x000fe2000a0f0cff */
[----:B------:R-:W-:Y:S01]  /*03d0*/  IMAD.WIDE.U32 R4, R19, 0x2, R4 ;  /* 0x0000000213047825 */ /* 0x000fe200078e0004 */
[----:B------:R-:W-:-:S02]  /*03e0*/  LOP3.LUT R197, R153, 0x60, RZ, 0xfc, !PT ;  /* 0x0000006099c57812 */ /* 0x000fc400078efcff */
[----:B------:R-:W-:Y:S01]  /*03f0*/  SHF.L.U32 R12, R211, 0x4, RZ ;  /* 0x00000004d30c7819 */ /* 0x000fe200000006ff */
[----:B------:R-:W-:Y:S01]  /*0400*/  IMAD.WIDE.U32 R6, R19, 0x2, R6 ;  /* 0x0000000213067825 */ /* 0x000fe200078e0006 */
[----:B------:R-:W-:Y:S01]  /*0410*/  LOP3.LUT R189, R153, 0x68, RZ, 0xfc, !PT ;  /* 0x0000006899bd7812 */ /* 0x000fe200078efcff */
[----:B------:R5:W3:Y:S01]  /*0420*/  LDG.E.U16 R25, desc[UR10][R4.64] ;  /* 0x0000000a04197981 */ /* 0x000ae2000c1e1500 */
[----:B0-----:R-:W-:Y:S01]  /*0430*/  LEA R2, P0, R211, UR4, 0x5 ;  /* 0x00000004d3027c11 */ /* 0x001fe2000f8028ff */
[----:B------:R-:W-:Y:S01]  /*0440*/  IMAD.WIDE.U32 R8, R19, 0x2, R8 ;  /* 0x0000000213087825 */ /* 0x000fe200078e0008 */
[C---:B------:R-:W-:Y:S01]  /*0450*/  LOP3.LUT R183, R153.reuse, 0x70, RZ, 0xfc, !PT ;  /* 0x0000007099b77812 */ /* 0x040fe200078efcff */
[----:B------:R0:W3:Y:S01]  /*0460*/  LDG.E.U16 R26, desc[UR10][R6.64] ;  /* 0x0000000a061a7981 */ /* 0x0000e2000c1e1500 */
[----:B------:R-:W-:Y:S01]  /*0470*/  LOP3.LUT R171, R153, 0x78, RZ, 0xfc, !PT ;  /* 0x0000007899ab7812 */ /* 0x000fe200078efcff */
[----:B------:R-:W-:Y:S01]  /*0480*/  IMAD.WIDE.U32 R10, R19, 0x2, R10 ;  /* 0x00000002130a7825 */ /* 0x000fe200078e000a */
[----:B------:R-:W-:Y:S01]  /*0490*/  LEA.HI.X R3, R12, UR5, RZ, 0x1, P0 ;  /* 0x000000050c037c11 */ /* 0x000fe200080f0cff */
[----:B------:R1:W3:Y:S02]  /*04a0*/  LDG.E.U16 R27, desc[UR10][R8.64] ;  /* 0x0000000a081b7981 */ /* 0x0002e4000c1e1500 */
[C---:B-----5:R-:W-:Y:S01]  /*04b0*/  IMAD.SHL.U32 R5, R197.reuse, 0x10, RZ ;  /* 0x00000010c5057824 */ /* 0x060fe200078e00ff */
[----:B------:R-:W-:Y:S01]  /*04c0*/  LEA R4, P1, R197, UR4, 0x5 ;  /* 0x00000004c5047c11 */ /* 0x000fe2000f8228ff */
[----:B------:R5:W3:Y:S01]  /*04d0*/  LDG.E.U16 R28, desc[UR10][R10.64] ;  /* 0x0000000a0a1c7981 */ /* 0x000ae2000c1e1500 */
[C---:B0-----:R-:W-:Y:S01]  /*04e0*/  IMAD.SHL.U32 R7, R189.reuse, 0x10, RZ ;  /* 0x00000010bd077824 */ /* 0x041fe200078e00ff */
[----:B------:R-:W-:Y:S01]  /*04f0*/  LEA R6, P2, R189, UR4, 0x5 ;  /* 0x00000004bd067c11 */ /* 0x000fe2000f8428ff */
[----:B------:R-:W-:Y:S01]  /*0500*/  IMAD.WIDE.U32 R2, R19, 0x2, R2 ;  /* 0x0000000213027825 */ /* 0x000fe200078e0002 */
[----:B-1----:R-:W-:-:S03]  /*0510*/  LEA R8, P3, R183, UR4, 0x5 ;  /* 0x00000004b7087c11 */ /* 0x002fc6000f8628ff */
[----:B------:R-:W-:Y:S02]  /*0520*/  IMAD.SHL.U32 R9, R183, 0x10, RZ ;  /* 0x00000010b7097824 */ /* 0x000fe400078e00ff */
[C---:B-----5:R-:W-:Y:S01]  /*0530*/  IMAD.SHL.U32 R11, R171.reuse, 0x10, RZ ;  /* 0x00000010ab0b7824 */ /* 0x060fe200078e00ff */
[----:B------:R-:W-:Y:S01]  /*0540*/  LEA R10, P4, R171, UR4, 0x5 ;  /* 0x00000004ab0a7c11 */ /* 0x000fe2000f8828ff */
[----:B------:R0:W5:Y:S01]  /*0550*/  LDG.E.U16 R29, desc[UR10][R2.64] ;  /* 0x0000000a021d7981 */ /* 0x000162000c1e1500 */
[----:B------:R-:W-:Y:S02]  /*0560*/  LEA.HI.X R5, R5, UR5, RZ, 0x1, P1 ;  /* 0x0000000505057c11 */ /* 0x000fe400088f0cff */
[----:B------:R-:W-:Y:S02]  /*0570*/  LEA.HI.X R7, R7, UR5, RZ, 0x1, P2 ;  /* 0x0000000507077c11 */ /* 0x000fe400090f0cff */
[----:B------:R-:W-:Y:S02]  /*0580*/  LOP3.LUT R213, R153, 0x80, RZ, 0xfc, !PT ;  /* 0x0000008099d57812 */ /* 0x000fe400078efcff */
[----:B------:R-:W-:-:S02]  /*0590*/  LEA.HI.X R9, R9, UR5, RZ, 0x1, P3 ;  /* 0x0000000509097c11 */ /* 0x000fc400098f0cff */
[----:B------:R-:W-:Y:S01]  /*05a0*/  LEA.HI.X R11, R11, UR5, RZ, 0x1, P4 ;  /* 0x000000050b0b7c11 */ /* 0x000fe2000a0f0cff */
[----:B------:R-:W-:Y:S01]  /*05b0*/  IMAD.WIDE.U32 R4, R19, 0x2, R4 ;  /* 0x0000000213047825 */ /* 0x000fe200078e0004 */
[C---:B------:R-:W-:Y:S02]  /*05c0*/  SHF.L.U32 R12, R213.reuse, 0x4, RZ ;  /* 0x00000004d50c7819 */ /* 0x040fe400000006ff */
[----:B0-----:R-:W-:Y:S01]  /*05d0*/  LEA R2, P0, R213, UR4, 0x5 ;  /* 0x00000004d5027c11 */ /* 0x001fe2000f8028ff */
[----:B------:R-:W-:Y:S01]  /*05e0*/  IMAD.WIDE.U32 R6, R19, 0x2, R6 ;  /* 0x0000000213067825 */ /* 0x000fe200078e0006 */
[C---:B------:R-:W-:Y:S01]  /*05f0*/  LOP3.LUT R203, R153.reuse, 0x88, RZ, 0xfc, !PT ;  /* 0x0000008899cb7812 */ /* 0x040fe200078efcff */
[----:B------:R0:W5:Y:S01]  /*0600*/  LDG.E.U16 R30, desc[UR10][R4.64] ;  /* 0x0000000a041e7981 */ /* 0x000162000c1e1500 */
[----:B------:R-:W-:Y:S01]  /*0610*/  LOP3.LUT R191, R153, 0x90, RZ, 0xfc, !PT ;  /* 0x0000009099bf7812 */ /* 0x000fe200078efcff */
[----:B------:R-:W-:Y:S01]  /*0620*/  IMAD.WIDE.U32 R8, R19, 0x2, R8 ;  /* 0x0000000213087825 */ /* 0x000fe200078e0008 */
[C---:B------:R-:W-:Y:S01]  /*0630*/  LOP3.LUT R181, R153.reuse, 0x98, RZ, 0xfc, !PT ;  /* 0x0000009899b57812 */ /* 0x040fe200078efcff */
[----:B------:R1:W5:Y:S01]  /*0640*/  LDG.E.U16 R31, desc[UR10][R6.64] ;  /* 0x0000000a061f7981 */ /* 0x000362000c1e1500 */
[----:B------:R-:W-:Y:S01]  /*0650*/  LOP3.LUT R169, R153, 0xa0, RZ, 0xfc, !PT ;  /* 0x000000a099a97812 */ /* 0x000fe200078efcff */
[----:B------:R-:W-:Y:S01]  /*0660*/  IMAD.WIDE.U32 R10, R19, 0x2, R10 ;  /* 0x00000002130a7825 */ /* 0x000fe200078e000a */
[----:B------:R-:W-:Y:S01]  /*0670*/  LEA.HI.X R3, R12, UR5, RZ, 0x1, P0 ;  /* 0x000000050c037c11 */ /* 0x000fe200080f0cff */
[----:B------:R1:W5:Y:S02]  /*0680*/  LDG.E.U16 R32, desc[UR10][R8.64] ;  /* 0x0000000a08207981 */ /* 0x000364000c1e1500 */
[C---:B0-----:R-:W-:Y:S01]  /*0690*/  IMAD.SHL.U32 R5, R203.reuse, 0x10, RZ ;  /* 0x00000010cb057824 */ /* 0x041fe200078e00ff */
[----:B------:R-:W-:Y:S01]  /*06a0*/  LEA R4, P1, R203, UR4, 0x5 ;  /* 0x00000004cb047c11 */ /* 0x000fe2000f8228ff */
[----:B------:R0:W5:Y:S01]  /*06b0*/  LDG.E.U16 R33, desc[UR10][R10.64] ;  /* 0x0000000a0a217981 */ /* 0x000162000c1e1500 */
[C---:B-1----:R-:W-:Y:S01]  /*06c0*/  IMAD.SHL.U32 R7, R191.reuse, 0x10, RZ ;  /* 0x00000010bf077824 */ /* 0x042fe200078e00ff */
[----:B------:R-:W-:Y:S01]  /*06d0*/  LEA R6, P2, R191, UR4, 0x5 ;  /* 0x00000004bf067c11 */ /* 0x000fe2000f8428ff */
[----:B------:R-:W-:Y:S01]  /*06e0*/  IMAD.WIDE.U32 R2, R19, 0x2, R2 ;  /* 0x0000000213027825 */ /* 0x000fe200078e0002 */
[----:B------:R-:W-:-:S03]  /*06f0*/  LEA R8, P3, R181, UR4, 0x5 ;  /* 0x00000004b5087c11 */ /* 0x000fc6000f8628ff */
[----:B------:R-:W-:Y:S02]  /*0700*/  IMAD.SHL.U32 R9, R181, 0x10, RZ ;  /* 0x00000010b5097824 */ /* 0x000fe400078e00ff */
[C---:B0-----:R-:W-:Y:S01]  /*0710*/  IMAD.SHL.U32 R11, R169.reuse, 0x10, RZ ;  /* 0x00000010a90b7824 */ /* 0x041fe200078e00ff */
[----:B------:R-:W-:Y:S01]  /*0720*/  LEA R10, P4, R169, UR4, 0x5 ;  /* 0x00000004a90a7c11 */ /* 0x000fe2000f8828ff */
[----:B------:R0:W5:Y:S01]  /*0730*/  LDG.E.U16 R34, desc[UR10][R2.64] ;  /* 0x0000000a02227981 */ /* 0x000162000c1e1500 */
[----:B------:R-:W-:Y:S02]  /*0740*/  LEA.HI.X R5, R5, UR5, RZ, 0x1, P1 ;  /* 0x0000000505057c11 */ /* 0x000fe400088f0cff */
[----:B------:R-:W-:Y:S02]  /*0750*/  LOP3.LUT R207, R153, 0xa8, RZ, 0xfc, !PT ;  /* 0x000000a899cf7812 */ /* 0x000fe400078efcff */
[----:B------:R-:W-:Y:S02]  /*0760*/  LEA.HI.X R7, R7, UR5, RZ, 0x1, P2 ;  /* 0x0000000507077c11 */ /* 0x000fe400090f0cff */
        /* <DEDUP_REMOVED lines=10> */
[----:B------:R-:W-:Y:S01]  /*0810*/  LOP3.LUT R185, R153, 0xc0, RZ, 0xfc, !PT ;  /* 0x000000c099b97812 */ /* 0x000fe200078efcff */
[----:B------:R1:W5:Y:S01]  /*0820*/  LDG.E.U16 R36, desc[UR10][R6.64] ;  /* 0x0000000a06247981 */ /* 0x000362000c1e1500 */
[----:B------:R-:W-:Y:S01]  /*0830*/  LEA.HI.X R3, R12, UR5, RZ, 0x1, P0 ;  /* 0x000000050c037c11 */ /* 0x000fe200080f0cff */
[----:B------:R-:W-:Y:S01]  /*0840*/  IMAD.WIDE.U32 R10, R19, 0x2, R10 ;  /* 0x00000002130a7825 */ /* 0x000fe200078e000a */
[----:B------:R-:W-:Y:S01]  /*0850*/  LOP3.LUT R167, R153, 0xc8, RZ, 0xfc, !PT ;  /* 0x000000c899a77812 */ /* 0x000fe200078efcff */
[----:B------:R1:W5:Y:S02]  /*0860*/  LDG.E.U16 R37, desc[UR10][R8.64] ;  /* 0x0000000a08257981 */ /* 0x000364000c1e1500 */
[C---:B0-----:R-:W-:Y:S01]  /*0870*/  IMAD.SHL.U32 R5, R199.reuse, 0x10, RZ ;  /* 0x00000010c7057824 */ /* 0x041fe200078e00ff */
[----:B------:R-:W-:Y:S01]  /*0880*/  LEA R4, P1, R199, UR4, 0x5 ;  /* 0x00000004c7047c11 */ /* 0x000fe2000f8228ff */
[----:B------:R0:W5:Y:S01]  /*0890*/  LDG.E.U16 R38, desc[UR10][R10.64] ;  /* 0x0000000a0a267981 */ /* 0x000162000c1e1500 */
[----:B------:R-:W-:Y:S01]  /*08a0*/  IMAD.WIDE.U32 R2, R19, 0x2, R2 ;  /* 0x0000000213027825 */ /* 0x000fe200078e0002 */
[----:B-1----:R-:W-:-:S03]  /*08b0*/  LEA R6, P2, R187, UR4, 0x5 ;  /* 0x00000004bb067c11 */ /* 0x002fc6000f8428ff */
[----:B------:R-:W-:Y:S01]  /*08c0*/  IMAD.SHL.U32 R7, R187, 0x10, RZ ;  /* 0x00000010bb077824 */ /* 0x000fe200078e00ff */
[C---:B------:R-:W-:Y:S01]  /*08d0*/  LEA R8, P3, R185.reuse, UR4, 0x5 ;  /* 0x00000004b9087c11 */ /* 0x040fe2000f8628ff */
[----:B------:R-:W-:Y:S01]  /*08e0*/  IMAD.SHL.U32 R9, R185, 0x10, RZ ;  /* 0x00000010b9097824 */ /* 0x000fe200078e00ff */
[----:B------:R-:W-:Y:S01]  /*08f0*/  LOP3.LUT R165, R153, 0xd0, RZ, 0xfc, !PT ;  /* 0x000000d099a57812 */ /* 0x000fe200078efcff */
[----:B------:R1:W5:Y:S01]  /*0900*/  LDG.E.U16 R39, desc[UR10][R2.64] ;  /* 0x0000000a02277981 */ /* 0x000362000c1e1500 */
[C---:B0-----:R-:W-:Y:S01]  /*0910*/  IMAD.SHL.U32 R11, R167.reuse, 0x10, RZ ;  /* 0x00000010a70b7824 */ /* 0x041fe200078e00ff */
[----:B------:R-:W-:Y:S02]  /*0920*/  LEA R10, P4, R167, UR4, 0x5 ;  /* 0x00000004a70a7c11 */ /* 0x000fe4000f8828ff */
[----:B------:R-:W-:Y:S02]  /*0930*/  LEA.HI.X R5, R5, UR5, RZ, 0x1, P1 ;  /* 0x0000000505057c11 */ /* 0x000fe400088f0cff */
[----:B------:R-:W-:-:S02]  /*0940*/  LEA.HI.X R7, R7, UR5, RZ, 0x1, P2 ;  /* 0x0000000507077c11 */ /* 0x000fc400090f0cff */
[----:B------:R-:W-:Y:S02]  /*0950*/  LEA.HI.X R9, R9, UR5, RZ, 0x1, P3 ;  /* 0x0000000509097c11 */ /* 0x000fe400098f0cff */
[----:B------:R-:W-:Y:S02]  /*0960*/  LEA.HI.X R11, R11, UR5, RZ, 0x1, P4 ;  /* 0x000000050b0b7c11 */ /* 0x000fe4000a0f0cff */
[C---:B-1----:R-:W-:Y:S02]  /*0970*/  SHF.L.U32 R3, R165.reuse, 0x4, RZ ;  /* 0x00000004a5037819 */ /* 0x042fe400000006ff */
[----:B------:R-:W-:Y:S01]  /*0980*/  LEA R2, P0, R165, UR4, 0x5 ;  /* 0x00000004a5027c11 */ /* 0x000fe2000f8028ff */
[----:B------:R-:W-:Y:S01]  /*0990*/  IMAD.WIDE.U32 R4, R19, 0x2, R4 ;  /* 0x0000000213047825 */ /* 0x000fe200078e0004 */
[C---:B------:R-:W-:Y:S02]  /*09a0*/  LOP3.LUT R163, R153.reuse, 0xd8, RZ, 0xfc, !PT ;  /* 0x000000d899a37812 */ /* 0x040fe400078efcff */
[----:B------:R-:W-:Y:S01]  /*09b0*/  LOP3.LUT R161, R153, 0xe0, RZ, 0xfc, !PT ;  /* 0x000000e099a17812 */ /* 0x000fe200078efcff */
[----:B------:R-:W-:Y:S01]  /*09c0*/  IMAD.WIDE.U32 R6, R19, 0x2, R6 ;  /* 0x0000000213067825 */ /* 0x000fe200078e0006 */
[----:B------:R-:W-:Y:S01]  /*09d0*/  LEA.HI.X R3, R3, UR5, RZ, 0x1, P0 ;  /* 0x0000000503037c11 */ /* 0x000fe200080f0cff */
[----:B------:R0:W5:Y:S01]  /*09e0*/  LDG.E.U16 R40, desc[UR10][R4.64] ;  /* 0x0000000a04287981 */ /* 0x000162000c1e1500 */
[----:B------:R-:W-:Y:S01]  /*09f0*/  LOP3.LUT R159, R153, 0xe8, RZ, 0xfc, !PT ;  /* 0x000000e8999f7812 */ /* 0x000fe200078efcff */
[----:B------:R-:W-:Y:S01]  /*0a00*/  IMAD.WIDE.U32 R8, R19, 0x2, R8 ;  /* 0x0000000213087825 */ /* 0x000fe200078e0008 */
[----:B------:R-:W-:Y:S01]  /*0a10*/  LOP3.LUT R157, R153, 0xf0, RZ, 0xfc, !PT ;  /* 0x000000f0999d7812 */ /* 0x000fe200078efcff */
[----:B------:R1:W5:Y:S02]  /*0a20*/  LDG.E.U16 R41, desc[UR10][R6.64] ;  /* 0x0000000a06297981 */ /* 0x000364000c1e1500 */
[----:B------:R-:W-:Y:S01]  /*0a30*/  IMAD.WIDE.U32 R10, R19, 0x2, R10 ;  /* 0x00000002130a7825 */ /* 0x000fe200078e000a */
[----:B------:R-:W-:Y:S01]  /*0a40*/  LOP3.LUT R153, R153, 0xf8, RZ, 0xfc, !PT ;  /* 0x000000f899997812 */ /* 0x000fe200078efcff */
[----:B------:R1:W5:Y:S02]  /*0a50*/  LDG.E.U16 R42, desc[UR10][R8.64] ;  /* 0x0000000a082a7981 */ /* 0x000364000c1e1500 */
[C---:B0-----:R-:W-:Y:S01]  /*0a60*/  IMAD.SHL.U32 R5, R163.reuse, 0x10, RZ ;  /* 0x00000010a3057824 */ /* 0x041fe200078e00ff */
[----:B------:R-:W-:Y:S01]  /*0a70*/  LEA R4, P1, R163, UR4, 0x5 ;  /* 0x00000004a3047c11 */ /* 0x000fe2000f8228ff */
[----:B------:R-:W-:Y:S01]  /*0a80*/  IMAD.WIDE.U32 R2, R19, 0x2, R2 ;  /* 0x0000000213027825 */ /* 0x000fe200078e0002 */
[----:B------:R0:W5:Y:S01]  /*0a90*/  LDG.E.U16 R43, desc[UR10][R10.64] ;  /* 0x0000000a0a2b7981 */ /* 0x000162000c1e1500 */
[----:B-1----:R-:W-:-:S02]  /*0aa0*/  LEA R6, P0, R161, UR4, 0x5 ;  /* 0x00000004a1067c11 */ /* 0x002fc4000f8028ff */
[----:B------:R-:W-:Y:S01]  /*0ab0*/  IMAD.SHL.U32 R7, R161, 0x10, RZ ;  /* 0x00000010a1077824 */ /* 0x000fe200078e00ff */
[----:B------:R-:W-:Y:S01]  /*0ac0*/  LOP3.LUT R217, R0, 0xe0, RZ, 0xc0, !PT ;  /* 0x000000e000d97812 */ /* 0x000fe200078ec0ff */
[C---:B------:R-:W-:Y:S01]  /*0ad0*/  IMAD.SHL.U32 R9, R159.reuse, 0x10, RZ ;  /* 0x000000109f097824 */ /* 0x040fe200078e00ff */
[----:B------:R-:W-:Y:S01]  /*0ae0*/  LEA R8, P2, R159, UR4, 0x5 ;  /* 0x000000049f087c11 */ /* 0x000fe2000f8428ff */
[----:B------:R1:W5:Y:S01]  /*0af0*/  LDG.E.U16 R44, desc[UR10][R2.64] ;  /* 0x0000000a022c7981 */ /* 0x000362000c1e1500 */
[----:B------:R-:W-:Y:S01]  /*0b00*/  LEA.HI.X R5, R5, UR5, RZ, 0x1, P1 ;  /* 0x0000000505057c11 */ /* 0x000fe200088f0cff */
[C---:B0-----:R-:W-:Y:S01]  /*0b10*/  IMAD.SHL.U32 R11, R157.reuse, 0x10, RZ ;  /* 0x000000109d0b7824 */ /* 0x041fe200078e00ff */
[----:B------:R-:W-:Y:S01]  /*0b20*/  LEA R10, P3, R157, UR4, 0x5 ;  /* 0x000000049d0a7c11 */ /* 0x000fe2000f8628ff */
[----:B------:R-:W-:Y:S01]  /*0b30*/  IMAD.SHL.U32 R13, R153, 0x10, RZ ;  /* 0x00000010990d7824 */ /* 0x000fe200078e00ff */
[----:B------:R-:W-:Y:S01]  /*0b40*/  LEA.HI.X R7, R7, UR5, RZ, 0x1, P0 ;  /* 0x0000000507077c11 */ /* 0x000fe200080f0cff */
[----:B------:R-:W-:Y:S01]  /*0b50*/  IMAD.SHL.U32 R156, R209, 0x80, RZ ;  /* 0x00000080d19c7824 */ /* 0x000fe200078e00ff */
[----:B------:R-:W-:-:S02]  /*0b60*/  LEA.HI.X R9, R9, UR5, RZ, 0x1, P2 ;  /* 0x0000000509097c11 */ /* 0x000fc400090f0cff */
[----:B-1----:R-:W-:Y:S02]  /*0b70*/  IADD3 R2, P0, R217, UR4, RZ ;  /* 0x00000004d9027c10 */ /* 0x002fe4000ff1e0ff */
[----:B------:R-:W-:Y:S02]  /*0b80*/  LEA R12, P1, R153, UR4, 0x5 ;  /* 0x00000004990c7c11 */ /* 0x000fe4000f8228ff */
[----:B------:R-:W-:Y:S02]  /*0b90*/  LEA.HI.X R11, R11, UR5, RZ, 0x1, P3 ;  /* 0x000000050b0b7c11 */ /* 0x000fe400098f0cff */
[C---:B------:R-:W-:Y:S02]  /*0ba0*/  SHF.L.U32 R158, R217.reuse, 0x2, RZ ;  /* 0x00000002d99e7819 */ /* 0x040fe400000006ff */
[-C--:B------:R-:W-:Y:S01]  /*0bb0*/  LEA R14, P2, R217, R16.reuse, 0x3 ;  /* 0x00000010d90e7211 */ /* 0x080fe200078418ff */
[----:B------:R-:W-:Y:S01]  /*0bc0*/  IMAD.WIDE.U32 R4, R19, 0x2, R4 ;  /* 0x0000000213047825 */ /* 0x000fe200078e0004 */
[----:B------:R-:W-:-:S02]  /*0bd0*/  LEA R16, P3, R209, R16, 0x8 ;  /* 0x00000010d1107211 */ /* 0x000fc400078640ff */
[----:B------:R-:W-:Y:S01]  /*0be0*/  LEA.HI.X R13, R13, UR5, RZ, 0x1, P1 ;  /* 0x000000050d0d7c11 */ /* 0x000fe200088f0cff */
[C---:B------:R-:W-:Y:S01]  /*0bf0*/  IMAD.WIDE.U32 R6, R19.reuse, 0x2, R6 ;  /* 0x0000000213067825 */ /* 0x040fe200078e0006 */
[-C--:B------:R-:W-:Y:S01]  /*0c00*/  LEA.HI.X R15, R158, R17.reuse, RZ, 0x1, P2 ;  /* 0x000000119e0f7211 */ /* 0x080fe200010f0cff */
[----:B------:R0:W5:Y:S01]  /*0c10*/  LDG.E.U16 R45, desc[UR10][R4.64] ;  /* 0x0000000a042d7981 */ /* 0x000162000c1e1500 */
[----:B------:R-:W-:Y:S01]  /*0c20*/  LEA.HI.X R17, R156, R17, RZ, 0x1, P3 ;  /* 0x000000119c117211 */ /* 0x000fe200018f0cff */
[C---:B------:R-:W-:Y:S01]  /*0c30*/  IMAD.WIDE.U32 R8, R19.reuse, 0x2, R8 ;  /* 0x0000000213087825 */ /* 0x040fe200078e0008 */
[----:B------:R-:W-:Y:S01]  /*0c40*/  LOP3.LUT R152, R0, 0x1f, RZ, 0xc0, !PT ;  /* 0x0000001f00987812 */ /* 0x000fe200078ec0ff */
[----:B------:R1:W5:Y:S02]  /*0c50*/  LDG.E.U16 R46, desc[UR10][R6.64] ;  /* 0x0000000a062e7981 */ /* 0x000364000c1e1500 */
[----:B------:R-:W-:Y:S02]  /*0c60*/  IMAD.X R3, RZ, RZ, UR5, P0 ;  /* 0x00000005ff037e24 */ /* 0x000fe400080e06ff */
[C---:B------:R-:W-:Y:S01]  /*0c70*/  IMAD.WIDE.U32 R10, R19.reuse, 0x2, R10 ;  /* 0x00000002130a7825 */ /* 0x040fe200078e000a */
[----:B------:R1:W5:Y:S03]  /*0c80*/  LDG.E.U16 R47, desc[UR10][R8.64] ;  /* 0x0000000a082f7981 */ /* 0x000366000c1e1500 */
[----:B------:R-:W-:-:S02]  /*0c90*/  IMAD.WIDE.U32 R2, R19, 0x2, R2 ;  /* 0x0000000213027825 */ /* 0x000fc400078e0002 */
[----:B------:R-:W5:Y:S02]  /*0ca0*/  LDG.E.U16 R10, desc[UR10][R10.64] ;  /* 0x0000000a0a0a7981 */ /* 0x000f64000c1e1500 */
[----:B0-----:R-:W-:Y:S02]  /*0cb0*/  IMAD.WIDE.U32 R4, R19, 0x2, R12 ;  /* 0x0000000213047825 */ /* 0x001fe400078e000c */
[----:B------:R0:W5:Y:S02]  /*0cc0*/  LDG.E.U16 R3, desc[UR10][R2.64] ;  /* 0x0000000a02037981 */ /* 0x000164000c1e1500 */
[C---:B-1----:R-:W-:Y:S02]  /*0cd0*/  IMAD.WIDE.U32 R6, R152.reuse, 0x2, R14 ;  /* 0x0000000298067825 */ /* 0x042fe400078e000e */
[----:B------:R1:W5:Y:S02]  /*0ce0*/  LDG.E.U16 R4, desc[UR10][R4.64] ;  /* 0x0000000a04047981 */ /* 0x000364000c1e1500 */
[----:B------:R-:W-:-:S02]  /*0cf0*/  IMAD.WIDE.U32 R8, R152, 0x2, R16 ;  /* 0x0000000298087825 */ /* 0x000fc400078e0010 */
[----:B------:R-:W5:Y:S04]  /*0d00*/  LDG.E.U16 R11, desc[UR10][R6.64] ;  /* 0x0000000a060b7981 */ /* 0x000f68000c1e1500 */
[----:B------:R-:W5:Y:S04]  /*0d10*/  LDG.E.U16 R13, desc[UR10][R6.64+0x80] ;  /* 0x0000800a060d7981 */ /* 0x000f68000c1e1500 */
[----:B------:R-:W5:Y:S04]  /*0d20*/  LDG.E.U16 R15, desc[UR10][R8.64] ;  /* 0x0000000a080f7981 */ /* 0x000f68000c1e1500 */
[----:B------:R-:W5:Y:S04]  /*0d30*/  LDG.E.U16 R17, desc[UR10][R8.64+0x80] ;  /* 0x0000800a08117981 */ /* 0x000f68000c1e1500 */
[----:B------:R-:W5:Y:S04]  /*0d40*/  LDG.E.U16 R12, desc[UR10][R6.64+0x40] ;  /* 0x0000400a060c7981 */ /* 0x000f68000c1e1500 */
[----:B------:R1:W5:Y:S04]  /*0d50*/  LDG.E.U16 R14, desc[UR10][R6.64+0xc0] ;  /* 0x0000c00a060e7981 */ /* 0x000368000c1e1500 */
[----:B------:R-:W5:Y:S04]  /*0d60*/  LDG.E.U16 R16, desc[UR10][R8.64+0x40] ;  /* 0x0000400a08107981 */ /* 0x000f68000c1e1500 */
[----:B------:R-:W5:Y:S01]  /*0d70*/  LDG.E.U16 R154, desc[UR10][R8.64+0xc0] ;  /* 0x0000c00a089a7981 */ /* 0x000f62000c1e1500 */
[----:B------:R-:W2:Y:S01]  /*0d80*/  S2UR UR8, SR_CgaCtaId ;  /* 0x00000000000879c3 */ /* 0x000ea20000008800 */
[----:B0-----:R-:W-:-:S02]  /*0d90*/  LOP3.LUT R2, R0, 0x60, RZ, 0xc0, !PT ;  /* 0x0000006000027812 */ /* 0x001fc400078ec0ff */
[----:B-1----:R-:W-:-:S03]  /*0da0*/  SHF.R.S32.HI R5, RZ, 0x7, R0 ;  /* 0x00000007ff057819 */ /* 0x002fc60000011400 */
[----:B------:R-:W-:Y:S01]  /*0db0*/  IMAD R19, R19, 0x2, R2 ;  /* 0x0000000213137824 */ /* 0x000fe200078e0202 */
[----:B------:R-:W-:Y:S01]  /*0dc0*/  SGXT R2, R5, 0x1 ;  /* 0x000000010502781a */ /* 0x000fe20000000200 */
[----:B------:R-:W-:Y:S01]  /*0dd0*/  UMOV UR4, 0x400 ;  /* 0x0000040000047882 */ /* 0x000fe20000000000 */
[----:B------:R-:W-:Y:S02]  /*0de0*/  SHF.R.U32.HI R6, RZ, 0x5, R0 ;  /* 0x00000005ff067819 */ /* 0x000fe40000011600 */
[----:B------:R-:W-:Y:S02]  /*0df0*/  LOP3.LUT R19, R19, 0x90, R2, 0x78, !PT ;  /* 0x0000009013137812 */ /* 0x000fe400078e7802 */
[----:B------:R-:W-:Y:S02]  /*0e00*/  SHF.R.U32.HI R2, RZ, 0x1, R217 ;  /* 0x00000001ff027819 */ /* 0x000fe400000116d9 */
[----:B------:R-:W-:-:S04]  /*0e10*/  LEA R5, R152, R158, 0x1 ;  /* 0x0000009e98057211 */ /* 0x000fc800078e08ff */
[----:B------:R-:W-:Y:S01]  /*0e20*/  LOP3.LUT R2, R5, R2, RZ, 0x3c, !PT ;  /* 0x0000000205027212 */ /* 0x000fe200078e3cff */
[----:B--2---:R-:W-:Y:S01]  /*0e30*/  ULEA UR8, UR8, UR4, 0x18 ;  /* 0x0000000408087291 */ /* 0x004fe2000f8ec03f */
[----:B------:R-:W-:Y:S02]  /*0e40*/  R2UR UR4, R6 ;  /* 0x00000000060472ca */ /* 0x000fe400000e0000 */
[----:B------:R-:W-:Y:S01]  /*0e50*/  LOP3.LUT R5, R2, 0x40, RZ, 0x3c, !PT ;  /* 0x0000004002057812 */ /* 0x000fe200078e3cff */
[----:B------:R-:W-:-:S05]  /*0e60*/  UIADD3 UR5, UR8, 0x2000, URZ ;  /* 0x0000200008057890 */ /* 0x000fca000fffe03f */
[----:B------:R-:W-:Y:S04]  /*0e70*/  STS.U16 [R19+UR8+0x100], R18 ;  /* 0x0001001213007988 */ /* 0x000fe80008000408 */
[----:B----4-:R-:W-:Y:S04]  /*0e80*/  STS.U16 [R19+UR8+0x200], R20 ;  /* 0x0002001413007988 */ /* 0x010fe80008000408 */
[----:B------:R-:W-:Y:S04]  /*0e90*/  STS.U16 [R19+UR8+0x300], R21 ;  /* 0x0003001513007988 */ /* 0x000fe80008000408 */
[----:B------:R-:W-:Y:S04]  /*0ea0*/  STS.U16 [R19+UR8+0x400], R22 ;  /* 0x0004001613007988 */ /* 0x000fe80008000408 */
[----:B------:R-:W-:Y:S01]  /*0eb0*/  STS.U16 [R19+UR8+0x500], R23 ;  /* 0x0005001713007988 */ /* 0x000fe20008000408 */
[----:B------:R-:W-:-:S02]  /*0ec0*/  USHF.L.U32 UR4, UR4, 0x5, URZ ;  /* 0x0000000504047899 */ /* 0x000fc4000800063f */
[----:B------:R-:W-:Y:S02]  /*0ed0*/  USHF.R.U32.HI UR5, URZ, 0x4, UR5 ;  /* 0x000000043f057899 */ /* 0x000fe40008011605 */
[----:B------:R-:W-:Y:S01]  /*0ee0*/  ULOP3.LUT UR4, UR4, 0x80, URZ, 0xc0, !UPT ;  /* 0x0000008004047892 */ /* 0x000fe2000f8ec03f */
[----:B---3--:R-:W-:Y:S04]  /*0ef0*/  STS.U16 [R19+UR8+0x600], R24 ;  /* 0x0006001813007988 */ /* 0x008fe80008000408 */
[----:B------:R-:W-:Y:S04]  /*0f00*/  STS.U16 [R19+UR8+0x700], R25 ;  /* 0x0007001913007988 */ /* 0x000fe80008000408 */
[----:B------:R-:W-:Y:S04]  /*0f10*/  STS.U16 [R19+UR8+0x800], R26 ;  /* 0x0008001a13007988 */ /* 0x000fe80008000408 */
[----:B------:R-:W-:Y:S04]  /*0f20*/  STS.U16 [R19+UR8+0x900], R27 ;  /* 0x0009001b13007988 */ /* 0x000fe80008000408 */
[----:B------:R-:W-:Y:S01]  /*0f30*/  STS.U16 [R19+UR8+0xa00], R28 ;  /* 0x000a001c13007988 */ /* 0x000fe20008000408 */
[----:B------:R-:W-:-:S03]  /*0f40*/  USGXT.U32 UR5, UR5, 0xe ;  /* 0x0000000e0505789a */ /* 0x000fc60008000000 */
[----:B-----5:R-:W-:Y:S01]  /*0f50*/  STS.U16 [R19+UR8+0xb00], R29 ;  /* 0x000b001d13007988 */ /* 0x020fe20008000408 */
[----:B------:R-:W-:-:S03]  /*0f60*/  ULEA.HI UR4, UR8, UR4, URZ, 0x1c ;  /* 0x0000000408047291 */ /* 0x000fc6000f8fe03f */
[----:B------:R-:W-:Y:S04]  /*0f70*/  STS.U16 [R19+UR8+0xc00], R30 ;  /* 0x000c001e13007988 */ /* 0x000fe80008000408 */
[----:B------:R-:W-:Y:S04]  /*0f80*/  STS.U16 [R19+UR8+0xd00], R31 ;  /* 0x000d001f13007988 */ /* 0x000fe80008000408 */
[----:B------:R-:W-:Y:S04]  /*0f90*/  STS.U16 [R19+UR8+0xe00], R32 ;  /* 0x000e002013007988 */ /* 0x000fe80008000408 */
[----:B------:R-:W-:Y:S04]  /*0fa0*/  STS.U16 [R19+UR8+0xf00], R33 ;  /* 0x000f002113007988 */ /* 0x000fe80008000408 */
[----:B------:R-:W-:Y:S01]  /*0fb0*/  STS.U16 [R19+UR8+0x1000], R34 ;  /* 0x0010002213007988 */ /* 0x000fe20008000408 */
[----:B------:R-:W-:-:S03]  /*0fc0*/  ULOP3.LUT UR6, UR5, 0x800000, URZ, 0xfc, !UPT ;  /* 0x0080000005067892 */ /* 0x000fc6000f8efc3f */
        /* <DEDUP_REMOVED lines=11> */
[----:B------:R-:W-:Y:S01]  /*1080*/  UMOV UR14, UR6 ;  /* 0x00000006000e7c82 */ /* 0x000fe20008000000 */
[----:B------:R-:W-:-:S02]  /*1090*/  UMOV UR6, 0xffffff00 ;  /* 0xffffff0000067882 */ /* 0x000fc40000000000 */
[----:B------:R-:W-:Y:S04]  /*10a0*/  STS.U16 [R19+UR8+0x1b00], R45 ;  /* 0x001b002d13007988 */ /* 0x000fe80008000408 */
[----:B------:R-:W-:Y:S04]  /*10b0*/  STS.U16 [R19+UR8+0x1c00], R46 ;  /* 0x001c002e13007988 */ /* 0x000fe80008000408 */
[----:B------:R-:W-:Y:S04]  /*10c0*/  STS.U16 [R19+UR8+0x1d00], R47 ;  /* 0x001d002f13007988 */ /* 0x000fe80008000408 */
[----:B------:R-:W-:Y:S04]  /*10d0*/  STS.U16 [R19+UR8+0x1e00], R10 ;  /* 0x001e000a13007988 */ /* 0x000fe80008000408 */
[----:B------:R-:W-:Y:S04]  /*10e0*/  STS.U16 [R19+UR8], R3 ;  /* 0x0000000313007988 */ /* 0x000fe80008000408 */
[----:B------:R-:W-:Y:S04]  /*10f0*/  STS.U16 [R19+UR8+0x1f00], R4 ;  /* 0x001f000413007988 */ /* 0x000fe80008000408 */
[----:B------:R-:W-:Y:S04]  /*1100*/  STS.U16 [R2+UR8+0x2000], R11 ;  /* 0x0020000b02007988 */ /* 0x000fe80008000408 */
[----:B------:R-:W-:Y:S04]  /*1110*/  STS.U16 [R2+UR8+0x2800], R13 ;  /* 0x0028000d02007988 */ /* 0x000fe80008000408 */
[----:B------:R-:W-:Y:S04]  /*1120*/  STS.U16 [R2+UR8+0x2400], R15 ;  /* 0x0024000f02007988 */ /* 0x000fe80008000408 */
[----:B------:R0:W-:Y:S04]  /*1130*/  STS.U16 [R2+UR8+0x2c00], R17 ;  /* 0x002c001102007988 */ /* 0x0001e80008000408 */
[----:B------:R-:W-:Y:S04]  /*1140*/  STS.U16 [R5+UR8+0x2000], R12 ;  /* 0x0020000c05007988 */ /* 0x000fe80008000408 */
[----:B------:R-:W-:Y:S04]  /*1150*/  STS.U16 [R5+UR8+0x2800], R14 ;  /* 0x0028000e05007988 */ /* 0x000fe80008000408 */
[----:B------:R-:W-:Y:S04]  /*1160*/  STS.U16 [R5+UR8+0x2400], R16 ;  /* 0x0024001005007988 */ /* 0x000fe80008000408 */
[----:B------:R1:W-:Y:S01]  /*1170*/  STS.U16 [R5+UR8+0x2c00], R154 ;  /* 0x002c009a05007988 */ /* 0x0003e20008000408 */
[----:B------:R-:W-:Y:S06]  /*1180*/  BAR.SYNC.DEFER_BLOCKING 0x0 ;  /* 0x0000000000007b1d */ /* 0x000fec0000010000 */
[----:B------:R-:W-:Y:S01]  /*1190*/  UMOV UR7, 0x3fffffef ;  /* 0x3fffffef00077882 */ /* 0x000fe20000000000 */
[----:B------:R-:W-:Y:S01]  /*11a0*/  UMOV UR5, URZ ;  /* 0x0000003f00057c82 */ /* 0x000fe20008000000 */
[----:B------:R-:W-:Y:S01]  /*11b0*/  UMOV UR12, UR4 ;  /* 0x00000004000c7c82 */ /* 0x000fe20008000000 */
[----:B------:R-:W-:Y:S01]  /*11c0*/  UIADD3.64 UR4, UR4, -UR6, URZ ;  /* 0x8000000604047297 */ /* 0x000fe2000fffe03f */
[----:B------:R-:W-:Y:S01]  /*11d0*/  UMOV UR15, 0x40000040 ;  /* 0x40000040000f7882 */ /* 0x000fe20000000000 */
[----:B------:R-:W-:Y:S01]  /*11e0*/  UMOV UR13, 0xc0000010 ;  /* 0xc0000010000d7882 */ /* 0x000fe20000000000 */
[----:B------:R-:W-:Y:S01]  /*11f0*/  UMOV UR6, UR14 ;  /* 0x0000000e00067c82 */ /* 0x000fe20008000000 */
[----:B------:R-:W-:Y:S01]  /*1200*/  UMOV UR7, UR15 ;  /* 0x0000000f00077c82 */ /* 0x000fe20008000000 */
[----:B0-----:R-:W-:Y:S01]  /*1210*/  IMAD.SHL.U32 R2, R0, 0x20, RZ ;  /* 0x0000002000027824 */ /* 0x001fe200078e00ff */
[----:B-1----:R-:W0:Y:S01]  /*1220*/  LDC.64 R154, c[0x0][0x220] ;  /* 0x00008800ff9a7b82 */ /* 0x002e220000000a00 */
[----:B------:R-:W-:-:S06]  /*1230*/  WARPGROUP.ARRIVE ;  /* 0x00000000000079c5 */ /* 0x000fcc0000000000 */
[----:B------:R-:W-:-:S12]  /*1240*/  HGMMA.64x128x16.F32 R88, gdesc[UR12].tnspB, RZ, !UPT ;  /* 0x41e000000c5879f0 */ /* 0x000fd8000c7008ff */
[----:B------:R-:W-:Y:S01]  /*1250*/  HGMMA.64x128x16.F32 R24, gdesc[UR4].tnspB, RZ, !UPT, gsb0 ;  /* 0x41e00000041879f0 */ /* 0x000fe2000c0008ff */
[--C-:B------:R-:W-:Y:S01]  /*1260*/  SHF.R.S32.HI R5, RZ, 0x5, R0.reuse ;  /* 0x00000005ff057819 */ /* 0x100fe20000011400 */
[C---:B------:R-:W-:Y:S01]  /*1270*/  IMAD.SHL.U32 R4, R0.reuse, 0x200, RZ ;  /* 0x0000020000047824 */ /* 0x040fe200078e00ff */
[----:B------:R-:W-:Y:S02]  /*1280*/  SHF.R.S32.HI R6, RZ, 0x2, R0 ;  /* 0x00000002ff067819 */ /* 0x000fe40000011400 */
[----:B------:R-:W-:Y:S01]  /*1290*/  SGXT R5, R5, 0x1 ;  /* 0x000000010505781a */ /* 0x000fe20000000200 */
[----:B------:R-:W-:Y:S01]  /*12a0*/  IMAD.SHL.U32 R3, R0, 0x10, RZ ;  /* 0x0000001000037824 */ /* 0x000fe200078e00ff */
[----:B------:R-:W-:Y:S01]  /*12b0*/  LOP3.LUT R2, R2, 0x60, RZ, 0xc0, !PT ;  /* 0x0000006002027812 */ /* 0x000fe200078ec0ff */
[----:B------:R-:W-:Y:S01]  /*12c0*/  IMAD.SHL.U32 R0, R0, 0x2, RZ ;  /* 0x0000000200007824 */ /* 0x000fe200078e00ff */
[----:B------:R-:W-:Y:S02]  /*12d0*/  LOP3.LUT R4, R4, 0x3000, RZ, 0xc0, !PT ;  /* 0x0000300004047812 */ /* 0x000fe400078ec0ff */
[----:B------:R-:W-:-:S02]  /*12e0*/  LOP3.LUT R7, R5, 0x4010, RZ, 0xc0, !PT ;  /* 0x0000401005077812 */ /* 0x000fc400078ec0ff */
[--C-:B------:R-:W-:Y:S02]  /*12f0*/  LOP3.LUT R5, R2, 0xf80, R3.reuse, 0xf8, !PT ;  /* 0x00000f8002057812 */ /* 0x100fe400078ef803 */
[----:B------:R-:W-:Y:S02]  /*1300*/  LOP3.LUT R4, R4, 0x70, R3, 0xf8, !PT ;  /* 0x0000007004047812 */ /* 0x000fe400078ef803 */
[----:B------:R-:W-:Y:S02]  /*1310*/  SGXT R2, R6, 0x1 ;  /* 0x000000010602781a */ /* 0x000fe40000000200 */
[----:B------:R-:W-:Y:S02]  /*1320*/  LOP3.LUT R7, R7, 0x180, R0, 0xf8, !PT ;  /* 0x0000018007077812 */ /* 0x000fe400078ef800 */
[----:B------:R-:W-:Y:S02]  /*1330*/  LOP3.LUT R2, R5, 0x4010, R2, 0xf8, !PT ;  /* 0x0000401005027812 */ /* 0x000fe400078ef802 */
[----:B------:R-:W-:-:S02]  /*1340*/  LOP3.LUT R0, R7, R4, RZ, 0x3c, !PT ;  /* 0x0000000407007212 */ /* 0x000fc400078e3cff */
[----:B------:R-:W-:Y:S02]  /*1350*/  LOP3.LUT R3, R2, 0x10, RZ, 0x3c, !PT ;  /* 0x0000001002037812 */ /* 0x000fe400078e3cff */
[-C--:B0-----:R-:W-:Y:S02]  /*1360*/  LEA R208, P4, R195, R154.reuse, 0x9 ;  /* 0x0000009ac3d07211 */ /* 0x081fe400078848ff */
[-C--:B------:R-:W-:Y:S02]  /*1370*/  LEA R204, P6, R173, R154.reuse, 0x9 ;  /* 0x0000009aadcc7211 */ /* 0x080fe400078c48ff */
[----:B------:R-:W-:Y:S01]  /*1380*/  LEA R192, P1, R205, R154, 0x9 ;  /* 0x0000009acdc07211 */ /* 0x000fe200078248ff */
[----:B------:R-:W-:Y:S01]  /*1390*/  IMAD.SHL.U32 R162, R213, 0x80, RZ ;  /* 0x00000080d5a27824 */ /* 0x000fe200078e00ff */
[----:B------:R-:W-:Y:S01]  /*13a0*/  SHF.L.U32 R160, R171, 0x7, RZ ;  /* 0x00000007aba07819 */ /* 0x000fe200000006ff */
[----:B------:R-:W-:Y:S01]  /*13b0*/  IMAD.SHL.U32 R164, R203, 0x80, RZ ;  /* 0x00000080cba47824 */ /* 0x000fe200078e00ff */
[----:B------:R-:W-:Y:S01]  /*13c0*/  SHF.L.U32 R170, R169, 0x7, RZ ;  /* 0x00000007a9aa7819 */ /* 0x000fe200000006ff */
[----:B------:R-:W-:-:S02]  /*13d0*/  IMAD.SHL.U32 R166, R191, 0x80, RZ ;  /* 0x00000080bfa67824 */ /* 0x000fc400078e00ff */
[----:B------:R-:W-:Y:S02]  /*13e0*/  IMAD.SHL.U32 R168, R181, 0x80, RZ ;  /* 0x00000080b5a87824 */ /* 0x000fe400078e00ff */
[----:B------:R-:W-:Y:S02]  /*13f0*/  IMAD.SHL.U32 R172, R207, 0x80, RZ ;  /* 0x00000080cfac7824 */ /* 0x000fe400078e00ff */
[----:B------:R-:W-:Y:S02]  /*1400*/  IMAD.SHL.U32 R174, R199, 0x80, RZ ;  /* 0x00000080c7ae7824 */ /* 0x000fe400078e00ff */
[----:B------:R-:W-:Y:S02]  /*1410*/  IMAD.SHL.U32 R176, R187, 0x80, RZ ;  /* 0x00000080bbb07824 */ /* 0x000fe400078e00ff */
[----:B------:R-:W-:Y:S01]  /*1420*/  IMAD.SHL.U32 R178, R185, 0x80, RZ ;  /* 0x00000080b9b27824 */ /* 0x000fe200078e00ff */
[----:B------:R-:W-:Y:S01]  /*1430*/  SHF.L.U32 R180, R167, 0x7, RZ ;  /* 0x00000007a7b47819 */ /* 0x000fe200000006ff */
[----:B------:R-:W-:Y:S01]  /*1440*/  IMAD.SHL.U32 R182, R165, 0x80, RZ ;  /* 0x00000080a5b67824 */ /* 0x000fe200078e00ff */
[----:B------:R-:W-:Y:S01]  /*1450*/  SHF.L.U32 R190, R157, 0x7, RZ ;  /* 0x000000079dbe7819 */ /* 0x000fe200000006ff */
[----:B------:R-:W-:-:S02]  /*1460*/  IMAD.SHL.U32 R184, R163, 0x80, RZ ;  /* 0x00000080a3b87824 */ /* 0x000fc400078e00ff */
[----:B------:R-:W-:Y:S02]  /*1470*/  IMAD.SHL.U32 R186, R161, 0x80, RZ ;  /* 0x00000080a1ba7824 */ /* 0x000fe400078e00ff */
[----:B------:R-:W-:Y:S01]  /*1480*/  IMAD.SHL.U32 R188, R159, 0x80, RZ ;  /* 0x000000809fbc7824 */ /* 0x000fe200078e00ff */
[----:B------:R-:W-:Y:S02]  /*1490*/  WARPGROUP.DEPBAR.LE gsb0, 0x0 ;  /* 0x00008000000079c5 */ /* 0x000fe40000010000 */
[----:B------:R-:W-:Y:S01]  /*14a0*/  MOV R4, R88 ;  /* 0x0000005800047202 */ /* 0x000fe20000000f00 */
[----:B------:R-:W-:Y:S02]  /*14b0*/  IMAD.MOV.U32 R5, RZ, RZ, R90 ;  /* 0x000000ffff057224 */ /* 0x000fe400078e005a */
[----:B------:R-:W-:Y:S02]  /*14c0*/  IMAD.MOV.U32 R6, RZ, RZ, R104 ;  /* 0x000000ffff067224 */ /* 0x000fe400078e0068 */
[----:B------:R-:W-:Y:S01]  /*14d0*/  IMAD.MOV.U32 R7, RZ, RZ, R106 ;  /* 0x000000ffff077224 */ /* 0x000fe200078e006a */
[----:B------:R-:W-:Y:S01]  /*14e0*/  BAR.SYNC.DEFER_BLOCKING 0x0 ;  /* 0x0000000000007b1d */ /* 0x000fe20000010000 */
[----:B------:R-:W-:Y:S01]  /*14f0*/  IMAD.MOV.U32 R8, RZ, RZ, R92 ;  /* 0x000000ffff087224 */ /* 0x000fe200078e005c */
[----:B------:R-:W-:Y:S01]  /*1500*/  MOV R9, R94 ;  /* 0x0000005e00097202 */ /* 0x000fe20000000f00 */
[----:B------:R-:W-:Y:S01]  /*1510*/  IMAD.MOV.U32 R10, RZ, RZ, R108 ;  /* 0x000000ffff0a7224 */ /* 0x000fe200078e006c */
[----:B------:R-:W-:Y:S01]  /*1520*/  MOV R14, R112 ;  /* 0x00000070000e7202 */ /* 0x000fe20000000f00 */
[----:B------:R-:W-:Y:S01]  /*1530*/  IMAD.MOV.U32 R11, RZ, RZ, R110 ;  /* 0x000000ffff0b7224 */ /* 0x000fe200078e006e */
[----:B------:R-:W-:Y:S01]  /*1540*/  MOV R19, R118 ;  /* 0x0000007600137202 */ /* 0x000fe20000000f00 */
[----:B------:R-:W-:-:S02]  /*1550*/  IMAD.MOV.U32 R12, RZ, RZ, R96 ;  /* 0x000000ffff0c7224 */ /* 0x000fc400078e0060 */
[----:B------:R-:W-:Y:S02]  /*1560*/  IMAD.MOV.U32 R13, RZ, RZ, R98 ;  /* 0x000000ffff0d7224 */ /* 0x000fe400078e0062 */
[----:B------:R-:W-:Y:S02]  /*1570*/  IMAD.MOV.U32 R15, RZ, RZ, R114 ;  /* 0x000000ffff0f7224 */ /* 0x000fe400078e0072 */
[----:B------:R-:W-:Y:S02]  /*1580*/  IMAD.MOV.U32 R16, RZ, RZ, R100 ;  /* 0x000000ffff107224 */ /* 0x000fe400078e0064 */
[----:B------:R-:W-:Y:S02]  /*1590*/  IMAD.MOV.U32 R17, RZ, RZ, R102 ;  /* 0x000000ffff117224 */ /* 0x000fe400078e0066 */
[----:B------:R-:W-:Y:S01]  /*15a0*/  IMAD.MOV.U32 R18, RZ, RZ, R116 ;  /* 0x000000ffff127224 */ /* 0x000fe200078e0074 */
[----:B------:R-:W-:Y:S01]  /*15b0*/  MOV R88, R93 ;  /* 0x0000005d00587202 */ /* 0x000fe20000000f00 */
[----:B------:R-:W-:Y:S01]  /*15c0*/  IMAD.MOV.U32 R20, RZ, RZ, R89 ;  /* 0x000000ffff147224 */ /* 0x000fe200078e0059 */
[----:B------:R0:W-:Y:S01]  /*15d0*/  STS.128 [R2+UR8], R4 ;  /* 0x0000000402007988 */ /* 0x0001e20008000c08 */
[----:B------:R-:W-:-:S02]  /*15e0*/  IMAD.MOV.U32 R21, RZ, RZ, R91 ;  /* 0x000000ffff157224 */ /* 0x000fc400078e005b */
[----:B------:R-:W-:Y:S01]  /*15f0*/  IMAD.MOV.U32 R22, RZ, RZ, R105 ;  /* 0x000000ffff167224 */ /* 0x000fe200078e0069 */
[----:B------:R1:W-:Y:S01]  /*1600*/  STS.128 [R2+UR8+0x1000], R8 ;  /* 0x0010000802007988 */ /* 0x0003e20008000c08 */
[----:B------:R-:W-:Y:S02]  /*1610*/  IMAD.MOV.U32 R23, RZ, RZ, R107 ;  /* 0x000000ffff177224 */ /* 0x000fe400078e006b */
[----:B------:R-:W-:Y:S01]  /*1620*/  IMAD.MOV.U32 R89, RZ, RZ, R95 ;  /* 0x000000ffff597224 */ /* 0x000fe200078e005f */
[----:B------:R2:W-:Y:S01]  /*1630*/  STS.128 [R2+UR8+0x2000], R12 ;  /* 0x0020000c02007988 */ /* 0x0005e20008000c08 */
[----:B------:R-:W-:Y:S02]  /*1640*/  IMAD.MOV.U32 R90, RZ, RZ, R109 ;  /* 0x000000ffff5a7224 */ /* 0x000fe400078e006d */
[----:B------:R-:W-:Y:S01]  /*1650*/  IMAD.MOV.U32 R91, RZ, RZ, R111 ;  /* 0x000000ffff5b7224 */ /* 0x000fe200078e006f */
[----:B------:R3:W-:Y:S01]  /*1660*/  STS.128 [R2+UR8+0x3000], R16 ;  /* 0x0030001002007988 */ /* 0x0007e20008000c08 */
[----:B0-----:R-:W-:Y:S01]  /*1670*/  IMAD.MOV.U32 R4, RZ, RZ, R97 ;  /* 0x000000ffff047224 */ /* 0x001fe200078e0061 */
[----:B------:R-:W-:Y:S01]  /*1680*/  MOV R5, R99 ;  /* 0x0000006300057202 */ /* 0x000fe20000000f00 */
[----:B------:R-:W-:-:S02]  /*1690*/  IMAD.MOV.U32 R6, RZ, RZ, R113 ;  /* 0x000000ffff067224 */ /* 0x000fc400078e0071 */
[----:B------:R-:W-:Y:S01]  /*16a0*/  IMAD.MOV.U32 R7, RZ, RZ, R115 ;  /* 0x000000ffff077224 */ /* 0x000fe200078e0073 */
[----:B-1----:R-:W-:Y:S01]  /*16b0*/  MOV R10, R117 ;  /* 0x00000075000a7202 */ /* 0x002fe20000000f00 */
[----:B------:R-:W-:Y:S02]  /*16c0*/  IMAD.MOV.U32 R8, RZ, RZ, R101 ;  /* 0x000000ffff087224 */ /* 0x000fe400078e0065 */
[----:B------:R-:W-:Y:S01]  /*16d0*/  IMAD.MOV.U32 R9, RZ, RZ, R103 ;  /* 0x000000ffff097224 */ /* 0x000fe200078e0067 */
[----:B------:R0:W-:Y:S01]  /*16e0*/  STS.128 [R3+UR8+0x2000], R4 ;  /* 0x0020000403007988 */ /* 0x0001e20008000c08 */
[----:B------:R-:W-:Y:S01]  /*16f0*/  IMAD.MOV.U32 R11, RZ, RZ, R119 ;  /* 0x000000ffff0b7224 */ /* 0x000fe200078e0077 */
[----:B--2---:R-:W-:Y:S01]  /*1700*/  LEA R12, P0, R217, R154, 0x4 ;  /* 0x0000009ad90c7211 */ /* 0x004fe200078020ff */
[----:B------:R-:W-:Y:S02]  /*1710*/  IMAD.SHL.U32 R14, R201, 0x80, RZ ;  /* 0x00000080c90e7824 */ /* 0x000fe400078e00ff */
[----:B---3--:R-:W-:Y:S01]  /*1720*/  IMAD.SHL.U32 R16, R195, 0x80, RZ ;  /* 0x00000080c3107824 */ /* 0x008fe200078e00ff */
[----:B------:R1:W-:Y:S01]  /*1730*/  STS.128 [R3+UR8], R20 ;  /* 0x0000001403007988 */ /* 0x0003e20008000c08 */
[----:B------:R-:W-:Y:S01]  /*1740*/  LEA.HI.X R13, R158, R155, RZ, 0x2, P0 ;  /* 0x0000009b9e0d7211 */ /* 0x000fe200000f14ff */
[----:B------:R-:W-:-:S02]  /*1750*/  IMAD.SHL.U32 R18, R177, 0x80, RZ ;  /* 0x00000080b1127824 */ /* 0x000fc400078e00ff */
[----:B------:R2:W-:Y:S01]  /*1760*/  STS.128 [R3+UR8+0x1000], R88 ;  /* 0x0010005803007988 */ /* 0x0005e20008000c08 */
[----:B------:R-:W-:Y:S01]  /*1770*/  IMAD.SHL.U32 R94, R215, 0x80, RZ ;  /* 0x00000080d75e7824 */ /* 0x000fe200078e00ff */
[-C--:B0-----:R-:W-:Y:S02]  /*1780*/  LEA R4, P2, R209, R154.reuse, 0x9 ;  /* 0x0000009ad1047211 */ /* 0x081fe400078448ff */
[-C--:B------:R-:W-:Y:S01]  /*1790*/  LEA R6, P3, R201, R154.reuse, 0x9 ;  /* 0x0000009ac9067211 */ /* 0x080fe200078648ff */
[----:B------:R0:W-:Y:S01]  /*17a0*/  STS.128 [R3+UR8+0x3000], R8 ;  /* 0x0030000803007988 */ /* 0x0001e20008000c08 */
[-C--:B------:R-:W-:Y:S01]  /*17b0*/  LEA.HI.X R5, R156, R155.reuse, RZ, 0x2, P2 ;  /* 0x0000009b9c057211 */ /* 0x080fe200010f14ff */
[----:B-1----:R-:W-:Y:S01]  /*17c0*/  IMAD.SHL.U32 R20, R205, 0x80, RZ ;  /* 0x00000080cd147824 */ /* 0x002fe200078e00ff */
[----:B------:R-:W-:Y:S01]  /*17d0*/  LEA.HI.X R7, R14, R155, RZ, 0x2, P3 ;  /* 0x0000009b0e077211 */ /* 0x000fe200018f14ff */
[----:B------:R-:W-:Y:S01]  /*17e0*/  IMAD.SHL.U32 R22, R193, 0x80, RZ ;  /* 0x00000080c1167824 */ /* 0x000fe200078e00ff */
[----:B------:R-:W-:Y:S01]  /*17f0*/  SHF.L.U32 R92, R173, 0x7, RZ ;  /* 0x00000007ad5c7819 */ /* 0x000fe200000006ff */
[----:B--2---:R-:W-:Y:S01]  /*1800*/  IMAD.SHL.U32 R90, R179, 0x80, RZ ;  /* 0x00000080b35a7824 */ /* 0x004fe200078e00ff */
[----:B------:R-:W-:-:S02]  /*1810*/  LEA R194, P0, R215, R154, 0x9 ;  /* 0x0000009ad7c27211 */ /* 0x000fc400078048ff */
[-C--:B------:R-:W-:Y:S02]  /*1820*/  LEA R114, P2, R193, R154.reuse, 0x9 ;  /* 0x0000009ac1727211 */ /* 0x080fe400078448ff */
[-C--:B------:R-:W-:Y:S02]  /*1830*/  LEA R104, P3, R179, R154.reuse, 0x9 ;  /* 0x0000009ab3687211 */ /* 0x080fe400078648ff */
[-C--:B------:R-:W-:Y:S02]  /*1840*/  LEA.HI.X R209, R16, R155.reuse, RZ, 0x2, P4 ;  /* 0x0000009b10d17211 */ /* 0x080fe400020f14ff */
[-C--:B0-----:R-:W-:Y:S02]  /*1850*/  LEA R8, P5, R177, R154.reuse, 0x9 ;  /* 0x0000009ab1087211 */ /* 0x081fe400078a48ff */
[C---:B------:R-:W-:Y:S02]  /*1860*/  SHF.L.U32 R98, R175.reuse, 0x7, RZ ;  /* 0x00000007af627819 */ /* 0x040fe400000006ff */
[----:B------:R-:W-:Y:S01]  /*1870*/  LEA R112, P4, R175, R154, 0x9 ;  /* 0x0000009aaf707211 */ /* 0x000fe200078848ff */
[----:B------:R-:W-:Y:S01]  /*1880*/  IMAD.SHL.U32 R10, R211, 0x80, RZ ;  /* 0x00000080d30a7824 */ /* 0x000fe200078e00ff */
[-C--:B------:R-:W-:Y:S01]  /*1890*/  LEA.HI.X R9, R18, R155.reuse, RZ, 0x2, P5 ;  /* 0x0000009b12097211 */ /* 0x080fe200028f14ff */
[----:B------:R-:W-:Y:S01]  /*18a0*/  IMAD.SHL.U32 R116, R197, 0x80, RZ ;  /* 0x00000080c5747824 */ /* 0x000fe200078e00ff */
[-C--:B------:R-:W-:Y:S01]  /*18b0*/  LEA.HI.X R205, R92, R155.reuse, RZ, 0x2, P6 ;  /* 0x0000009b5ccd7211 */ /* 0x080fe200030f14ff */
[----:B------:R-:W-:Y:S01]  /*18c0*/  IMAD.SHL.U32 R118, R189, 0x80, RZ ;  /* 0x00000080bd767824 */ /* 0x000fe200078e00ff */
[-C--:B------:R-:W-:Y:S01]  /*18d0*/  LEA.HI.X R195, R94, R155.reuse, RZ, 0x2, P0 ;  /* 0x0000009b5ec37211 */ /* 0x080fe200000f14ff */
[----:B------:R-:W-:Y:S01]  /*18e0*/  IMAD.SHL.U32 R158, R183, 0x80, RZ ;  /* 0x00000080b79e7824 */ /* 0x000fe200078e00ff */
[----:B------:R-:W-:-:S02]  /*18f0*/  LEA.HI.X R193, R20, R155, RZ, 0x2, P1 ;  /* 0x0000009b14c17211 */ /* 0x000fc400008f14ff */
[-C--:B------:R-:W-:Y:S02]  /*1900*/  LEA.HI.X R115, R22, R155.reuse, RZ, 0x2, P2 ;  /* 0x0000009b16737211 */ /* 0x080fe400010f14ff */
[----:B------:R-:W-:Y:S02]  /*1910*/  LEA.HI.X R105, R90, R155, RZ, 0x2, P3 ;  /* 0x0000009b5a697211 */ /* 0x000fe400018f14ff */
[-C--:B------:R-:W-:Y:S02]  /*1920*/  LEA R100, P5, R211, R154.reuse, 0x9 ;  /* 0x0000009ad3647211 */ /* 0x080fe400078a48ff */
[-C--:B------:R-:W-:Y:S02]  /*1930*/  LEA R110, P6, R197, R154.reuse, 0x9 ;  /* 0x0000009ac56e7211 */ /* 0x080fe400078c48ff */
[-C--:B------:R-:W-:Y:S02]  /*1940*/  LEA R96, P0, R189, R154.reuse, 0x9 ;  /* 0x0000009abd607211 */ /* 0x080fe400078048ff */
[----:B------:R-:W-:-:S02]  /*1950*/  LEA R108, P1, R183, R154, 0x9 ;  /* 0x0000009ab76c7211 */ /* 0x000fc400078248ff */
[-C--:B------:R-:W-:Y:S02]  /*1960*/  LEA R88, P2, R171, R154.reuse, 0x9 ;  /* 0x0000009aab587211 */ /* 0x080fe400078448ff */
[-C--:B------:R-:W-:Y:S02]  /*1970*/  LEA R106, P3, R213, R154.reuse, 0x9 ;  /* 0x0000009ad56a7211 */ /* 0x080fe400078648ff */
[-C--:B------:R-:W-:Y:S02]  /*1980*/  LEA.HI.X R113, R98, R155.reuse, RZ, 0x2, P4 ;  /* 0x0000009b62717211 */ /* 0x080fe400020f14ff */
[----:B------:R-:W-:Y:S02]  /*1990*/  LEA R18, P4, R203, R154, 0x9 ;  /* 0x0000009acb127211 */ /* 0x000fe400078848ff */
[-C--:B------:R-:W-:Y:S02]  /*19a0*/  LEA.HI.X R101, R10, R155.reuse, RZ, 0x2, P5 ;  /* 0x0000009b0a657211 */ /* 0x080fe400028f14ff */
[----:B------:R-:W-:-:S02]  /*19b0*/  LEA.HI.X R111, R116, R155, RZ, 0x2, P6 ;  /* 0x0000009b746f7211 */ /* 0x000fc400030f14ff */
[-C--:B------:R-:W-:Y:S02]  /*19c0*/  LEA.HI.X R97, R118, R155.reuse, RZ, 0x2, P0 ;  /* 0x0000009b76617211 */ /* 0x080fe400000f14ff */
[-C--:B------:R-:W-:Y:S02]  /*19d0*/  LEA.HI.X R109, R158, R155.reuse, RZ, 0x2, P1 ;  /* 0x0000009b9e6d7211 */ /* 0x080fe400008f14ff */
[-C--:B------:R-:W-:Y:S02]  /*19e0*/  LEA.HI.X R89, R160, R155.reuse, RZ, 0x2, P2 ;  /* 0x0000009ba0597211 */ /* 0x080fe400010f14ff */
[----:B------:R-:W-:Y:S02]  /*19f0*/  LEA.HI.X R107, R162, R155, RZ, 0x2, P3 ;  /* 0x0000009ba26b7211 */ /* 0x000fe400018f14ff */
[-C--:B------:R-:W-:Y:S02]  /*1a00*/  LEA R102, P5, R191, R154.reuse, 0x9 ;  /* 0x0000009abf667211 */ /* 0x080fe400078a48ff */
[----:B------:R-:W-:-:S02]  /*1a10*/  LEA R10, P6, R181, R154, 0x9 ;  /* 0x0000009ab50a7211 */ /* 0x000fc400078c48ff */
[-C--:B------:R-:W-:Y:S02]  /*1a20*/  LEA R14, P0, R169, R154.reuse, 0x9 ;  /* 0x0000009aa90e7211 */ /* 0x080fe400078048ff */
[-C--:B------:R-:W-:Y:S02]  /*1a30*/  LEA R98, P1, R207, R154.reuse, 0x9 ;  /* 0x0000009acf627211 */ /* 0x080fe400078248ff */
[-C--:B------:R-:W-:Y:S02]  /*1a40*/  LEA R94, P2, R199, R154.reuse, 0x9 ;  /* 0x0000009ac75e7211 */ /* 0x080fe400078448ff */
[-C--:B------:R-:W-:Y:S02]  /*1a50*/  LEA R92, P3, R187, R154.reuse, 0x9 ;  /* 0x0000009abb5c7211 */ /* 0x080fe400078648ff */
[-C--:B------:R-:W-:Y:S02]  /*1a60*/  LEA.HI.X R19, R164, R155.reuse, RZ, 0x2, P4 ;  /* 0x0000009ba4137211 */ /* 0x080fe400020f14ff */
[----:B------:R-:W-:Y:S01]  /*1a70*/  LEA R90, P4, R185, R154, 0x9 ;  /* 0x0000009ab95a7211 */ /* 0x000fe200078848ff */
[----:B------:R-:W-:Y:S01]  /*1a80*/  IMAD.SHL.U32 R158, R153, 0x80, RZ ;  /* 0x00000080999e7824 */ /* 0x000fe200078e00ff */
[----:B------:R-:W-:-:S02]  /*1a90*/  LEA.HI.X R103, R166, R155, RZ, 0x2, P5 ;  /* 0x0000009ba6677211 */ /* 0x000fc400028f14ff */
[-C--:B------:R-:W-:Y:S02]  /*1aa0*/  LEA.HI.X R11, R168, R155.reuse, RZ, 0x2, P6 ;  /* 0x0000009ba80b7211 */ /* 0x080fe400030f14ff */
[-C--:B------:R-:W-:Y:S01]  /*1ab0*/  LEA.HI.X R15, R170, R155.reuse, RZ, 0x2, P0 ;  /* 0x0000009baa0f7211 */ /* 0x080fe200000f14ff */
[----:B------:R-:W-:Y:S01]  /*1ac0*/  BAR.SYNC.DEFER_BLOCKING 0x0 ;  /* 0x0000000000007b1d */ /* 0x000fe20000010000 */
[-C--:B------:R-:W-:Y:S02]  /*1ad0*/  LEA.HI.X R99, R172, R155.reuse, RZ, 0x2, P1 ;  /* 0x0000009bac637211 */ /* 0x080fe400008f14ff */
[-C--:B------:R-:W-:Y:S02]  /*1ae0*/  LEA.HI.X R95, R174, R155.reuse, RZ, 0x2, P2 ;  /* 0x0000009bae5f7211 */ /* 0x080fe400010f14ff */
[----:B------:R-:W-:Y:S02]  /*1af0*/  LEA.HI.X R93, R176, R155, RZ, 0x2, P3 ;  /* 0x0000009bb05d7211 */ /* 0x000fe400018f14ff */
[----:B------:R-:W-:-:S02]  /*1b00*/  LEA R22, P5, R167, R154, 0x9 ;  /* 0x0000009aa7167211 */ /* 0x000fc400078a48ff */
[-C--:B------:R-:W-:Y:S02]  /*1b10*/  LEA R20, P6, R165, R154.reuse, 0x9 ;  /* 0x0000009aa5147211 */ /* 0x080fe400078c48ff */
[-C--:B------:R-:W-:Y:S02]  /*1b20*/  LEA R16, P0, R163, R154.reuse, 0x9 ;  /* 0x0000009aa3107211 */ /* 0x080fe400078048ff */
[-C--:B------:R-:W-:Y:S02]  /*1b30*/  LEA R116, P1, R161, R154.reuse, 0x9 ;  /* 0x0000009aa1747211 */ /* 0x080fe400078248ff */
[-C--:B------:R-:W-:Y:S02]  /*1b40*/  LEA R118, P2, R159, R154.reuse, 0x9 ;  /* 0x0000009a9f767211 */ /* 0x080fe400078448ff */
[----:B------:R-:W-:Y:S02]  /*1b50*/  LEA R156, P3, R157, R154, 0x9 ;  /* 0x0000009a9d9c7211 */ /* 0x000fe400078648ff */
[----:B------:R-:W-:-:S02]  /*1b60*/  LEA.HI.X R91, R178, R155, RZ, 0x2, P4 ;  /* 0x0000009bb25b7211 */ /* 0x000fc400020f14ff */
[----:B------:R-:W-:Y:S02]  /*1b70*/  LEA R154, P4, R153, R154, 0x9 ;  /* 0x0000009a999a7211 */ /* 0x000fe400078848ff */
[-C--:B------:R-:W-:Y:S01]  /*1b80*/  LEA.HI.X R23, R180, R155.reuse, RZ, 0x2, P5 ;  /* 0x0000009bb4177211 */ /* 0x080fe200028f14ff */
[----:B------:R-:W-:Y:S01]  /*1b90*/  IMAD.WIDE.U32 R206, R152, 0x4, R8 ;  /* 0x0000000498ce7825 */ /* 0x000fe200078e0008 */
[-C--:B------:R-:W-:Y:S01]  /*1ba0*/  LEA.HI.X R21, R182, R155.reuse, RZ, 0x2, P6 ;  /* 0x0000009bb6157211 */ /* 0x080fe200030f14ff */
[----:B------:R-:W0:Y:S01]  /*1bb0*/  LDS.128 R176, [R0+UR8] ;  /* 0x0000000800b07984 */ /* 0x000e220008000c00 */
[-C--:B------:R-:W-:Y:S02]  /*1bc0*/  LEA.HI.X R17, R184, R155.reuse, RZ, 0x2, P0 ;  /* 0x0000009bb8117211 */ /* 0x080fe400000f14ff */
[-C--:B------:R-:W-:Y:S01]  /*1bd0*/  LEA.HI.X R117, R186, R155.reuse, RZ, 0x2, P1 ;  /* 0x0000009bba757211 */ /* 0x080fe200008f14ff */
[----:B------:R-:W-:Y:S01]  /*1be0*/  IMAD.WIDE.U32 R214, R152, 0x4, R12 ;  /* 0x0000000498d67825 */ /* 0x000fe200078e000c */
[-C--:B------:R-:W-:Y:S01]  /*1bf0*/  LEA.HI.X R119, R188, R155.reuse, RZ, 0x2, P2 ;  /* 0x0000009bbc777211 */ /* 0x080fe200010f14ff */
[----:B------:R-:W-:Y:S01]  /*1c00*/  LDS.128 R172, [R0+UR8+0x200] ;  /* 0x0002000800ac7984 */ /* 0x000fe20008000c00 */
[----:B------:R-:W-:-:S02]  /*1c10*/  LEA.HI.X R157, R190, R155, RZ, 0x2, P3 ;  /* 0x0000009bbe9d7211 */ /* 0x000fc400018f14ff */
[----:B------:R-:W-:Y:S01]  /*1c20*/  LEA.HI.X R155, R158, R155, RZ, 0x2, P4 ;  /* 0x0000009b9e9b7211 */ /* 0x000fe200020f14ff */
[C---:B------:R-:W-:Y:S01]  /*1c30*/  IMAD.WIDE.U32 R212, R152.reuse, 0x4, R4 ;  /* 0x0000000498d47825 */ /* 0x040fe200078e0004 */
[----:B------:R-:W-:Y:S03]  /*1c40*/  LDS.128 R168, [R0+UR8+0x400] ;  /* 0x0004000800a87984 */ /* 0x000fe60008000c00 */
[C---:B------:R-:W-:Y:S01]  /*1c50*/  IMAD.WIDE.U32 R210, R152.reuse, 0x4, R6 ;  /* 0x0000000498d27825 */ /* 0x040fe200078e0006 */
[----:B------:R-:W-:Y:S03]  /*1c60*/  LDS.128 R164, [R0+UR8+0x600] ;  /* 0x0006000800a47984 */ /* 0x000fe60008000c00 */
[C---:B------:R-:W-:Y:S01]  /*1c70*/  IMAD.WIDE.U32 R8, R152.reuse, 0x4, R14 ;  /* 0x0000000498087825 */ /* 0x040fe200078e000e */
[----:B------:R-:W-:Y:S03]  /*1c80*/  LDS.128 R160, [R0+UR8+0x800] ;  /* 0x0008000800a07984 */ /* 0x000fe60008000c00 */
[----:B------:R-:W-:-:S04]  /*1c90*/  IMAD.WIDE.U32 R208, R152, 0x4, R208 ;  /* 0x0000000498d07825 */ /* 0x000fc800078e00d0 */
        /* <DEDUP_REMOVED lines=23> */
[C---:B------:R-:W-:Y:S02]  /*1e10*/  IMAD.WIDE.U32 R12, R152.reuse, 0x4, R118 ;  /* 0x00000004980c7825 */ /* 0x040fe400078e0076 */
[----:B------:R-:W-:Y:S02]  /*1e20*/  LDS.128 R116, [R0+UR8+0xc00] ;  /* 0x000c000800747984 */ /* 0x000fe40008000c00 */
[C---:B------:R-:W-:Y:S02]  /*1e30*/  IMAD.WIDE.U32 R6, R152.reuse, 0x4, R156 ;  /* 0x0000000498067825 */ /* 0x040fe400078e009c */
[----:B------:R-:W-:Y:S02]  /*1e40*/  LDS.128 R156, [R0+UR8+0xa00] ;  /* 0x000a0008009c7984 */ /* 0x000fe40008000c00 */
[----:B------:R-:W-:Y:S02]  /*1e50*/  IMAD.WIDE.U32 R4, R152, 0x4, R154 ;  /* 0x0000000498047825 */ /* 0x000fe400078e009a */
[----:B------:R-:W-:Y:S01]  /*1e60*/  LDS.128 R152, [R0+UR8+0xe00] ;  /* 0x000e000800987984 */ /* 0x000fe20008000c00 */
[----:B------:R-:W-:Y:S01]  /*1e70*/  MOV R188, R32 ;  /* 0x0000002000bc7202 */ /* 0x000fe20000000f00 */
[----:B------:R-:W-:-:S02]  /*1e80*/  IMAD.MOV.U32 R180, RZ, RZ, R24 ;  /* 0x000000ffffb47224 */ /* 0x000fc400078e0018 */
[----:B------:R-:W-:Y:S02]  /*1e90*/  IMAD.MOV.U32 R184, RZ, RZ, R28 ;  /* 0x000000ffffb87224 */ /* 0x000fe400078e001c */
[----:B------:R-:W-:Y:S01]  /*1ea0*/  IMAD.MOV.U32 R196, RZ, RZ, R36 ;  /* 0x000000ffffc47224 */ /* 0x000fe200078e0024 */
[----:B------:R-:W-:Y:S01]  /*1eb0*/  MOV R36, R37 ;  /* 0x0000002500247202 */ /* 0x000fe20000000f00 */
[----:B------:R-:W-:Y:S01]  /*1ec0*/  IMAD.MOV.U32 R24, RZ, RZ, R25 ;  /* 0x000000ffff187224 */ /* 0x000fe200078e0019 */
[----:B------:R-:W-:Y:S01]  /*1ed0*/  MOV R183, R42 ;  /* 0x0000002a00b77202 */ /* 0x000fe20000000f00 */
[----:B------:R-:W-:Y:S01]  /*1ee0*/  IMAD.MOV.U32 R28, RZ, RZ, R29 ;  /* 0x000000ffff1c7224 */ /* 0x000fe200078e001d */
[----:B------:R-:W-:Y:S01]  /*1ef0*/  MOV R197, R38 ;  /* 0x0000002600c57202 */ /* 0x000fe20000000f00 */
[----:B------:R-:W-:Y:S02]  /*1f00*/  IMAD.MOV.U32 R32, RZ, RZ, R33 ;  /* 0x000000ffff207224 */ /* 0x000fe400078e0021 */
[----:B------:R-:W-:Y:S01]  /*1f10*/  IMAD.MOV.U32 R181, RZ, RZ, R26 ;  /* 0x000000ffffb57224 */ /* 0x000fe200078e001a */
[----:B------:R-:W-:Y:S01]  /*1f20*/  MOV R26, R41 ;  /* 0x00000029001a7202 */ /* 0x000fe20000000f00 */
[----:B------:R-:W-:Y:S01]  /*1f30*/  IMAD.MOV.U32 R182, RZ, RZ, R40 ;  /* 0x000000ffffb67224 */ /* 0x000fe200078e0028 */
[----:B------:R-:W-:Y:S01]  /*1f40*/  BAR.SYNC.DEFER_BLOCKING 0x0 ;  /* 0x0000000000007b1d */ /* 0x000fe20000010000 */
[----:B------:R-:W-:-:S02]  /*1f50*/  IMAD.MOV.U32 R185, RZ, RZ, R30 ;  /* 0x000000ffffb97224 */ /* 0x000fc400078e001e */
[----:B------:R-:W-:Y:S02]  /*1f60*/  IMAD.MOV.U32 R186, RZ, RZ, R44 ;  /* 0x000000ffffba7224 */ /* 0x000fe400078e002c */
[----:B------:R-:W-:Y:S02]  /*1f70*/  IMAD.MOV.U32 R187, RZ, RZ, R46 ;  /* 0x000000ffffbb7224 */ /* 0x000fe400078e002e */
[----:B------:R-:W-:Y:S02]  /*1f80*/  IMAD.MOV.U32 R189, RZ, RZ, R34 ;  /* 0x000000ffffbd7224 */ /* 0x000fe400078e0022 */
[----:B------:R-:W-:Y:S02]  /*1f90*/  IMAD.MOV.U32 R190, RZ, RZ, R48 ;  /* 0x000000ffffbe7224 */ /* 0x000fe400078e0030 */
[----:B------:R-:W-:Y:S02]  /*1fa0*/  IMAD.MOV.U32 R191, RZ, RZ, R50 ;  /* 0x000000ffffbf7224 */ /* 0x000fe400078e0032 */
[----:B------:R-:W-:-:S02]  /*1fb0*/  IMAD.MOV.U32 R198, RZ, RZ, R52 ;  /* 0x000000ffffc67224 */ /* 0x000fc400078e0034 */
[----:B------:R-:W-:Y:S02]  /*1fc0*/  IMAD.MOV.U32 R199, RZ, RZ, R54 ;  /* 0x000000ffffc77224 */ /* 0x000fe400078e0036 */
[----:B------:R-:W-:Y:S02]  /*1fd0*/  IMAD.MOV.U32 R25, RZ, RZ, R27 ;  /* 0x000000ffff197224 */ /* 0x000fe400078e001b */
[----:B------:R-:W-:Y:S01]  /*1fe0*/  IMAD.MOV.U32 R29, RZ, RZ, R31 ;  /* 0x000000ffff1d7224 */ /* 0x000fe200078e001f */
[----:B------:R-:W-:Y:S01]  /*1ff0*/  MOV R31, R47 ;  /* 0x0000002f001f7202 */ /* 0x000fe20000000f00 */
[----:B------:R-:W-:Y:S02]  /*2000*/  IMAD.MOV.U32 R33, RZ, RZ, R35 ;  /* 0x000000ffff217224 */ /* 0x000fe400078e0023 */
[----:B------:R-:W-:Y:S02]  /*2010*/  IMAD.MOV.U32 R37, RZ, RZ, R39 ;  /* 0x000000ffff257224 */ /* 0x000fe400078e0027 */
[----:B------:R-:W-:-:S02]  /*2020*/  IMAD.MOV.U32 R27, RZ, RZ, R43 ;  /* 0x000000ffff1b7224 */ /* 0x000fc400078e002b */
[----:B------:R-:W-:Y:S02]  /*2030*/  IMAD.MOV.U32 R30, RZ, RZ, R45 ;  /* 0x000000ffff1e7224 */ /* 0x000fe400078e002d */
[----:B------:R-:W-:Y:S02]  /*2040*/  IMAD.MOV.U32 R34, RZ, RZ, R49 ;  /* 0x000000ffff227224 */ /* 0x000fe400078e0031 */
[----:B------:R-:W-:Y:S02]  /*2050*/  IMAD.MOV.U32 R35, RZ, RZ, R51 ;  /* 0x000000ffff237224 */ /* 0x000fe400078e0033 */
[----:B------:R-:W-:Y:S02]  /*2060*/  IMAD.MOV.U32 R38, RZ, RZ, R53 ;  /* 0x000000ffff267224 */ /* 0x000fe400078e0035 */
[----:B------:R-:W-:Y:S01]  /*2070*/  IMAD.MOV.U32 R39, RZ, RZ, R55 ;  /* 0x000000ffff277224 */ /* 0x000fe200078e0037 */
[----:B------:R-:W-:Y:S04]  /*2080*/  STS.128 [R2+UR8], R180 ;  /* 0x000000b402007988 */ /* 0x000fe80008000c08 */
[----:B------:R-:W-:Y:S04]  /*2090*/  STS.128 [R2+UR8+0x1000], R184 ;  /* 0x001000b802007988 */ /* 0x000fe80008000c08 */
[----:B------:R-:W-:Y:S04]  /*20a0*/  STS.128 [R2+UR8+0x2000], R188 ;  /* 0x002000bc02007988 */ /* 0x000fe80008000c08 */
[----:B------:R1:W-:Y:S04]  /*20b0*/  STS.128 [R2+UR8+0x3000], R196 ;  /* 0x003000c402007988 */ /* 0x0003e80008000c08 */
[----:B------:R-:W-:Y:S04]  /*20c0*/  STS.128 [R3+UR8], R24 ;  /* 0x0000001803007988 */ /* 0x000fe80008000c08 */
[----:B------:R-:W-:Y:S04]  /*20d0*/  STS.128 [R3+UR8+0x1000], R28 ;  /* 0x0010001c03007988 */ /* 0x000fe80008000c08 */
[----:B------:R-:W-:Y:S04]  /*20e0*/  STS.128 [R3+UR8+0x2000], R32 ;  /* 0x0020002003007988 */ /* 0x000fe80008000c08 */
[----:B------:R-:W-:Y:S01]  /*20f0*/  STS.128 [R3+UR8+0x3000], R36 ;  /* 0x0030002403007988 */ /* 0x000fe20008000c08 */
[----:B------:R-:W-:Y:S01]  /*2100*/  BAR.SYNC.DEFER_BLOCKING 0x0 ;  /* 0x0000000000007b1d */ /* 0x000fe20000010000 */
[----:B-1----:R-:W-:Y:S01]  /*2110*/  IMAD.MOV.U32 R196, RZ, RZ, R132 ;  /* 0x000000ffffc47224 */ /* 0x002fe200078e0084 */
[----:B------:R-:W-:Y:S01]  /*2120*/  MOV R181, R122 ;  /* 0x0000007a00b57202 */ /* 0x000fe20000000f00 */
[----:B------:R-:W-:Y:S01]  /*2130*/  IMAD.MOV.U32 R183, RZ, RZ, R138 ;  /* 0x000000ffffb77224 */ /* 0x000fe200078e008a */
[----:B------:R-:W-:Y:S01]  /*2140*/  MOV R186, R140 ;  /* 0x0000008c00ba7202 */ /* 0x000fe20000000f00 */
[----:B------:R-:W-:Y:S01]  /*2150*/  IMAD.MOV.U32 R203, RZ, RZ, R139 ;  /* 0x000000ffffcb7224 */ /* 0x000fe200078e008b */
[----:B------:R-:W-:Y:S04]  /*2160*/  LDS.128 R36, [R0+UR8] ;  /* 0x0000000800247984 */ /* 0x000fe80008000c00 */
[----:B------:R-:W-:Y:S04]  /*2170*/  LDS.128 R52, [R0+UR8+0x200] ;  /* 0x0002000800347984 */ /* 0x000fe80008000c00 */
[----:B------:R-:W-:Y:S04]  /*2180*/  LDS.128 R48, [R0+UR8+0x400] ;  /* 0x0004000800307984 */ /* 0x000fe80008000c00 */
[----:B------:R-:W-:Y:S04]  /*2190*/  LDS.128 R44, [R0+UR8+0x600] ;  /* 0x00060008002c7984 */ /* 0x000fe80008000c00 */
[----:B------:R-:W-:Y:S04]  /*21a0*/  LDS.128 R40, [R0+UR8+0x800] ;  /* 0x0008000800287984 */ /* 0x000fe80008000c00 */
[----:B------:R-:W-:Y:S04]  /*21b0*/  LDS.128 R32, [R0+UR8+0xa00] ;  /* 0x000a000800207984 */ /* 0x000fe80008000c00 */
[----:B------:R-:W-:Y:S04]  /*21c0*/  LDS.128 R28, [R0+UR8+0xc00] ;  /* 0x000c0008001c7984 */ /* 0x000fe80008000c00 */
[----:B------:R-:W-:Y:S01]  /*21d0*/  LDS.128 R24, [R0+UR8+0xe00] ;  /* 0x000e000800187984 */ /* 0x000fe20008000c00 */
[----:B------:R-:W-:Y:S01]  /*21e0*/  IMAD.MOV.U32 R132, RZ, RZ, R133 ;  /* 0x000000ffff847224 */ /* 0x000fe200078e0085 */
[----:B------:R-:W-:Y:S01]  /*21f0*/  MOV R191, R146 ;  /* 0x0000009200bf7202 */ /* 0x000fe20000000f00 */
[----:B------:R-:W-:Y:S01]  /*2200*/  IMAD.MOV.U32 R180, RZ, RZ, R120 ;  /* 0x000000ffffb47224 */ /* 0x000fe200078e0078 */
[----:B------:R-:W-:Y:S01]  /*2210*/  MOV R200, R121 ;  /* 0x0000007900c87202 */ /* 0x000fe20000000f00 */
[----:B------:R-:W-:Y:S01]  /*2220*/  IMAD.MOV.U32 R182, RZ, RZ, R136 ;  /* 0x000000ffffb67224 */ /* 0x000fe200078e0088 */
[----:B------:R-:W-:Y:S01]  /*2230*/  BAR.SYNC.DEFER_BLOCKING 0x0 ;  /* 0x0000000000007b1d */ /* 0x000fe20000010000 */
[----:B------:R-:W-:-:S02]  /*2240*/  IMAD.MOV.U32 R184, RZ, RZ, R124 ;  /* 0x000000ffffb87224 */ /* 0x000fc400078e007c */
[----:B------:R-:W-:Y:S02]  /*2250*/  IMAD.MOV.U32 R185, RZ, RZ, R126 ;  /* 0x000000ffffb97224 */ /* 0x000fe400078e007e */
[----:B------:R-:W-:Y:S01]  /*2260*/  IMAD.MOV.U32 R187, RZ, RZ, R142 ;  /* 0x000000ffffbb7224 */ /* 0x000fe200078e008e */
[----:B------:R-:W-:Y:S01]  /*2270*/  MOV R142, R145 ;  /* 0x00000091008e7202 */ /* 0x000fe20000000f00 */
        /* <DEDUP_REMOVED lines=27> */
[----:B------:R-:W-:Y:S01]  /*2430*/  IMAD.MOV.U32 R120, RZ, RZ, R56 ;  /* 0x000000ffff787224 */ /* 0x000fe200078e0038 */
[----:B------:R-:W-:Y:S01]  /*2440*/  MOV R124, R60 ;  /* 0x0000003c007c7202 */ /* 0x000fe20000000f00 */
[----:B------:R-:W-:Y:S01]  /*2450*/  IMAD.MOV.U32 R128, RZ, RZ, R64 ;  /* 0x000000ffff807224 */ /* 0x000fe200078e0040 */
[----:B------:R-:W-:Y:S01]  /*2460*/  MOV R64, R65 ;  /* 0x0000004100407202 */ /* 0x000fe20000000f00 */
[----:B-1----:R-:W-:Y:S01]  /*2470*/  IMAD.MOV.U32 R196, RZ, RZ, R68 ;  /* 0x000000ffffc47224 */ /* 0x002fe200078e0044 */
[----:B------:R-:W1:Y:S04]  /*2480*/  LDS.128 R132, [R0+UR8] ;  /* 0x0000000800847984 */ /* 0x000e680008000c00 */
[----:B------:R-:W2:Y:S04]  /*2490*/  LDS.128 R136, [R0+UR8+0x200] ;  /* 0x0002000800887984 */ /* 0x000ea80008000c00 */
[----:B------:R-:W3:Y:S04]  /*24a0*/  LDS.128 R140, [R0+UR8+0x400] ;  /* 0x00040008008c7984 */ /* 0x000ee80008000c00 */
[----:B------:R-:W4:Y:S04]  /*24b0*/  LDS.128 R144, [R0+UR8+0x600] ;  /* 0x0006000800907984 */ /* 0x000f280008000c00 */
[----:B------:R-:W5:Y:S04]  /*24c0*/  LDS.128 R148, [R0+UR8+0x800] ;  /* 0x0008000800947984 */ /* 0x000f680008000c00 */
[----:B------:R-:W5:Y:S04]  /*24d0*/  LDS.128 R180, [R0+UR8+0xa00] ;  /* 0x000a000800b47984 */ /* 0x000f680008000c00 */
[----:B------:R-:W5:Y:S04]  /*24e0*/  LDS.128 R184, [R0+UR8+0xc00] ;  /* 0x000c000800b87984 */ /* 0x000f680008000c00 */
[----:B------:R-:W5:Y:S01]  /*24f0*/  LDS.128 R188, [R0+UR8+0xe00] ;  /* 0x000e000800bc7984 */ /* 0x000f620008000c00 */
        /* <DEDUP_REMOVED lines=8> */
[----:B------:R-:W-:Y:S01]  /*2580*/  IMAD.MOV.U32 R123, RZ, RZ, R74 ;  /* 0x000000ffff7b7224 */ /* 0x000fe200078e004a */
[----:B------:R-:W-:Y:S01]  /*2590*/  BAR.SYNC.DEFER_BLOCKING 0x0 ;  /* 0x0000000000007b1d */ /* 0x000fe20000010000 */
[----:B------:R-:W-:Y:S02]  /*25a0*/  IMAD.MOV.U32 R125, RZ, RZ, R62 ;  /* 0x000000ffff7d7224 */ /* 0x000fe400078e003e */
[----:B------:R-:W-:Y:S02]  /*25b0*/  IMAD.MOV.U32 R126, RZ, RZ, R76 ;  /* 0x000000ffff7e7224 */ /* 0x000fe400078e004c */
[----:B------:R-:W-:Y:S02]  /*25c0*/  IMAD.MOV.U32 R127, RZ, RZ, R78 ;  /* 0x000000ffff7f7224 */ /* 0x000fe400078e004e */
[----:B------:R-:W-:-:S02]  /*25d0*/  IMAD.MOV.U32 R130, RZ, RZ, R80 ;  /* 0x000000ffff827224 */ /* 0x000fc400078e0050 */
[----:B------:R-:W-:Y:S02]  /*25e0*/  IMAD.MOV.U32 R131, RZ, RZ, R82 ;  /* 0x000000ffff837224 */ /* 0x000fe400078e0052 */
[----:B------:R-:W-:Y:S02]  /*25f0*/  IMAD.MOV.U32 R197, RZ, RZ, R70 ;  /* 0x000000ffffc57224 */ /* 0x000fe400078e0046 */
[----:B------:R-:W-:Y:S02]  /*2600*/  IMAD.MOV.U32 R199, RZ, RZ, R86 ;  /* 0x000000ffffc77224 */ /* 0x000fe400078e0056 */
[----:B------:R-:W-:Y:S01]  /*2610*/  IMAD.MOV.U32 R57, RZ, RZ, R59 ;  /* 0x000000ffff397224 */ /* 0x000fe200078e003b */
[----:B------:R-:W-:Y:S01]  /*2620*/  MOV R59, R75 ;  /* 0x0000004b003b7202 */ /* 0x000fe20000000f00 */
[----:B------:R-:W-:Y:S02]  /*2630*/  IMAD.MOV.U32 R61, RZ, RZ, R63 ;  /* 0x000000ffff3d7224 */ /* 0x000fe400078e003f */
[----:B------:R-:W-:-:S02]  /*2640*/  IMAD.MOV.U32 R65, RZ, RZ, R67 ;  /* 0x000000ffff417224 */ /* 0x000fc400078e0043 */
[----:B------:R-:W-:Y:S02]  /*2650*/  IMAD.MOV.U32 R58, RZ, RZ, R73 ;  /* 0x000000ffff3a7224 */ /* 0x000fe400078e0049 */
[----:B------:R-:W-:Y:S02]  /*2660*/  IMAD.MOV.U32 R62, RZ, RZ, R77 ;  /* 0x000000ffff3e7224 */ /* 0x000fe400078e004d */
[----:B------:R-:W-:Y:S02]  /*2670*/  IMAD.MOV.U32 R63, RZ, RZ, R79 ;  /* 0x000000ffff3f7224 */ /* 0x000fe400078e004f */
[----:B------:R-:W-:Y:S02]  /*2680*/  IMAD.MOV.U32 R66, RZ, RZ, R81 ;  /* 0x000000ffff427224 */ /* 0x000fe400078e0051 */
[----:B------:R-:W-:Y:S02]  /*2690*/  IMAD.MOV.U32 R67, RZ, RZ, R83 ;  /* 0x000000ffff437224 */ /* 0x000fe400078e0053 */
[----:B------:R-:W-:-:S02]  /*26a0*/  IMAD.MOV.U32 R70, RZ, RZ, R85 ;  /* 0x000000ffff467224 */ /* 0x000fc400078e0055 */
[----:B------:R-:W-:Y:S01]  /*26b0*/  IMAD.MOV.U32 R71, RZ, RZ, R87 ;  /* 0x000000ffff477224 */ /* 0x000fe200078e0057 */
[----:B------:R-:W-:Y:S04]  /*26c0*/  STS.128 [R2+UR8], R120 ;  /* 0x0000007802007988 */ /* 0x000fe80008000c08 */
[----:B------:R-:W-:Y:S04]  /*26d0*/  STS.128 [R2+UR8+0x1000], R124 ;  /* 0x0010007c02007988 */ /* 0x000fe80008000c08 */
[----:B------:R-:W-:Y:S04]  /*26e0*/  STS.128 [R2+UR8+0x2000], R128 ;  /* 0x0020008002007988 */ /* 0x000fe80008000c08 */
[----:B------:R-:W-:Y:S04]  /*26f0*/  STS.128 [R2+UR8+0x3000], R196 ;  /* 0x003000c402007988 */ /* 0x000fe80008000c08 */
[----:B------:R-:W-:Y:S04]  /*2700*/  STS.128 [R3+UR8], R56 ;  /* 0x0000003803007988 */ /* 0x000fe80008000c08 */
[----:B------:R-:W-:Y:S04]  /*2710*/  STS.128 [R3+UR8+0x1000], R60 ;  /* 0x0010003c03007988 */ /* 0x000fe80008000c08 */
[----:B------:R-:W-:Y:S04]  /*2720*/  STS.128 [R3+UR8+0x2000], R64 ;  /* 0x0020004003007988 */ /* 0x000fe80008000c08 */
[----:B------:R-:W-:Y:S01]  /*2730*/  STS.128 [R3+UR8+0x3000], R68 ;  /* 0x0030004403007988 */ /* 0x000fe20008000c08 */
[----:B------:R-:W-:Y:S06]  /*2740*/  BAR.SYNC.DEFER_BLOCKING 0x0 ;  /* 0x0000000000007b1d */ /* 0x000fec0000010000 */
[----:B------:R-:W5:Y:S04]  /*2750*/  LDS.128 R56, [R0+UR8] ;  /* 0x0000000800387984 */ /* 0x000f680008000c00 */
[----:B0-----:R-:W-:Y:S04]  /*2760*/  STG.E desc[UR10][R214.64], R176 ;  /* 0x000000b0d6007986 */ /* 0x001fe8000c10190a */
[----:B------:R-:W-:Y:S04]  /*2770*/  STG.E desc[UR10][R214.64+0x80], R178 ;  /* 0x000080b2d6007986 */ /* 0x000fe8000c10190a */
[----:B-1----:R-:W-:Y:S04]  /*2780*/  STG.E desc[UR10][R214.64+0x100], R132 ;  /* 0x00010084d6007986 */ /* 0x002fe8000c10190a */
[----:B------:R-:W-:Y:S04]  /*2790*/  STG.E desc[UR10][R214.64+0x180], R134 ;  /* 0x00018086d6007986 */ /* 0x000fe8000c10190a */
[----:B------:R-:W-:Y:S04]  /*27a0*/  STG.E desc[UR10][R212.64], R177 ;  /* 0x000000b1d4007986 */ /* 0x000fe8000c10190a */
[----:B------:R-:W-:Y:S04]  /*27b0*/  STG.E desc[UR10][R212.64+0x80], R179 ;  /* 0x000080b3d4007986 */ /* 0x000fe8000c10190a */
[----:B------:R-:W-:Y:S04]  /*27c0*/  STG.E desc[UR10][R212.64+0x100], R133 ;  /* 0x00010085d4007986 */ /* 0x000fe8000c10190a */
[----:B------:R-:W-:Y:S04]  /*27d0*/  STG.E desc[UR10][R212.64+0x180], R135 ;  /* 0x00018087d4007986 */ /* 0x000fe8000c10190a */
[----:B------:R-:W-:Y:S04]  /*27e0*/  STG.E desc[UR10][R210.64], R172 ;  /* 0x000000acd2007986 */ /* 0x000fe8000c10190a */
[----:B------:R-:W-:Y:S04]  /*27f0*/  STG.E desc[UR10][R210.64+0x80], R174 ;  /* 0x000080aed2007986 */ /* 0x000fe8000c10190a */
[----:B--2---:R-:W-:Y:S04]  /*2800*/  STG.E desc[UR10][R210.64+0x100], R136 ;  /* 0x00010088d2007986 */ /* 0x004fe8000c10190a */
[----:B------:R-:W-:Y:S04]  /*2810*/  STG.E desc[UR10][R210.64+0x180], R138 ;  /* 0x0001808ad2007986 */ /* 0x000fe8000c10190a */
[----:B------:R-:W-:Y:S04]  /*2820*/  STG.E desc[UR10][R208.64], R173 ;  /* 0x000000add0007986 */ /* 0x000fe8000c10190a */
[----:B------:R-:W-:Y:S04]  /*2830*/  STG.E desc[UR10][R208.64+0x80], R175 ;  /* 0x000080afd0007986 */ /* 0x000fe8000c10190a */
[----:B------:R-:W-:Y:S04]  /*2840*/  STG.E desc[UR10][R208.64+0x100], R137 ;  /* 0x00010089d0007986 */ /* 0x000fe8000c10190a */
[----:B------:R-:W-:Y:S04]  /*2850*/  STG.E desc[UR10][R208.64+0x180], R139 ;  /* 0x0001808bd0007986 */ /* 0x000fe8000c10190a */
[----:B------:R-:W-:Y:S04]  /*2860*/  STG.E desc[UR10][R206.64], R168 ;  /* 0x000000a8ce007986 */ /* 0x000fe8000c10190a */
[----:B------:R-:W-:Y:S04]  /*2870*/  STG.E desc[UR10][R206.64+0x80], R170 ;  /* 0x000080aace007986 */ /* 0x000fe8000c10190a */
[----:B---3--:R-:W-:Y:S04]  /*2880*/  STG.E desc[UR10][R206.64+0x100], R140 ;  /* 0x0001008cce007986 */ /* 0x008fe8000c10190a */
[----:B------:R-:W-:Y:S04]  /*2890*/  STG.E desc[UR10][R206.64+0x180], R142 ;  /* 0x0001808ece007986 */ /* 0x000fe8000c10190a */
[----:B------:R-:W-:Y:S04]  /*28a0*/  STG.E desc[UR10][R204.64], R169 ;  /* 0x000000a9cc007986 */ /* 0x000fe8000c10190a */
[----:B------:R-:W-:Y:S04]  /*28b0*/  STG.E desc[UR10][R204.64+0x80], R171 ;  /* 0x000080abcc007986 */ /* 0x000fe8000c10190a */
[----:B------:R-:W-:Y:S04]  /*28c0*/  STG.E desc[UR10][R204.64+0x100], R141 ;  /* 0x0001008dcc007986 */ /* 0x000fe8000c10190a */
[----:B------:R-:W-:Y:S04]  /*28d0*/  STG.E desc[UR10][R204.64+0x180], R143 ;  /* 0x0001808fcc007986 */ /* 0x000fe8000c10190a */
[----:B------:R-:W-:Y:S04]  /*28e0*/  STG.E desc[UR10][R194.64], R164 ;  /* 0x000000a4c2007986 */ /* 0x000fe8000c10190a */
[----:B------:R-:W-:Y:S04]  /*28f0*/  STG.E desc[UR10][R194.64+0x80], R166 ;  /* 0x000080a6c2007986 */ /* 0x000fe8000c10190a */
[----:B----4-:R-:W-:Y:S04]  /*2900*/  STG.E desc[UR10][R194.64+0x100], R144 ;  /* 0x00010090c2007986 */ /* 0x010fe8000c10190a */
[----:B------:R-:W-:Y:S04]  /*2910*/  STG.E desc[UR10][R194.64+0x180], R146 ;  /* 0x00018092c2007986 */ /* 0x000fe8000c10190a */
[----:B------:R-:W0:Y:S04]  /*2920*/  LDS.128 R60, [R0+UR8+0x200] ;  /* 0x00020008003c7984 */ /* 0x000e280008000c00 */
[----:B------:R-:W-:Y:S04]  /*2930*/  STG.E desc[UR10][R192.64], R165 ;  /* 0x000000a5c0007986 */ /* 0x000fe8000c10190a */
[----:B------:R-:W-:Y:S04]  /*2940*/  STG.E desc[UR10][R192.64+0x80], R167 ;  /* 0x000080a7c0007986 */ /* 0x000fe8000c10190a */
[----:B------:R-:W-:Y:S04]  /*2950*/  STG.E desc[UR10][R192.64+0x100], R145 ;  /* 0x00010091c0007986 */ /* 0x000fe8000c10190a */
[----:B------:R-:W-:Y:S04]  /*2960*/  STG.E desc[UR10][R192.64+0x180], R147 ;  /* 0x00018093c0007986 */ /* 0x000fe8000c10190a */
[----:B------:R-:W-:Y:S04]  /*2970*/  STG.E desc[UR10][R114.64], R160 ;  /* 0x000000a072007986 */ /* 0x000fe8000c10190a */
[----:B------:R-:W-:Y:S04]  /*2980*/  STG.E desc[UR10][R114.64+0x80], R162 ;  /* 0x000080a272007986 */ /* 0x000fe8000c10190a */
[----:B-----5:R-:W-:Y:S04]  /*2990*/  STG.E desc[UR10][R114.64+0x100], R148 ;  /* 0x0001009472007986 */ /* 0x020fe8000c10190a */
[----:B------:R-:W-:Y:S04]  /*29a0*/  STG.E desc[UR10][R114.64+0x180], R150 ;  /* 0x0001809672007986 */ /* 0x000fe8000c10190a */
[----:B------:R-:W1:Y:S04]  /*29b0*/  LDS.128 R64, [R0+UR8+0x400] ;  /* 0x0004000800407984 */ /* 0x000e680008000c00 */
[----:B------:R-:W-:Y:S04]  /*29c0*/  STG.E desc[UR10][R104.64], R161 ;  /* 0x000000a168007986 */ /* 0x000fe8000c10190a */
[----:B------:R-:W-:Y:S04]  /*29d0*/  STG.E desc[UR10][R104.64+0x80], R163 ;  /* 0x000080a368007986 */ /* 0x000fe8000c10190a */
[----:B------:R-:W-:Y:S04]  /*29e0*/  STG.E desc[UR10][R104.64+0x100], R149 ;  /* 0x0001009568007986 */ /* 0x000fe8000c10190a */
[----:B------:R-:W-:Y:S04]  /*29f0*/  STG.E desc[UR10][R104.64+0x180], R151 ;  /* 0x0001809768007986 */ /* 0x000fe8000c10190a */
[----:B------:R-:W-:Y:S04]  /*2a00*/  STG.E desc[UR10][R112.64], R156 ;  /* 0x0000009c70007986 */ /* 0x000fe8000c10190a */
[----:B------:R-:W-:Y:S04]  /*2a10*/  STG.E desc[UR10][R112.64+0x80], R158 ;  /* 0x0000809e70007986 */ /* 0x000fe8000c10190a */
[----:B------:R-:W-:Y:S04]  /*2a20*/  STG.E desc[UR10][R112.64+0x100], R180 ;  /* 0x000100b470007986 */ /* 0x000fe8000c10190a */
[----:B------:R-:W-:Y:S04]  /*2a30*/  STG.E desc[UR10][R112.64+0x180], R182 ;  /* 0x000180b670007986 */ /* 0x000fe8000c10190a */
[----:B------:R-:W2:Y:S04]  /*2a40*/  LDS.128 R68, [R0+UR8+0x600] ;  /* 0x0006000800447984 */ /* 0x000ea80008000c00 */
        /* <DEDUP_REMOVED lines=8> */
[----:B------:R-:W3:Y:S04]  /*2ad0*/  LDS.128 R72, [R0+UR8+0x800] ;  /* 0x0008000800487984 */ /* 0x000ee80008000c00 */
        /* <DEDUP_REMOVED lines=8> */
[----:B------:R-:W4:Y:S04]  /*2b60*/  LDS.128 R76, [R0+UR8+0xa00] ;  /* 0x000a0008004c7984 */ /* 0x000f280008000c00 */
        /* <DEDUP_REMOVED lines=8> */
[----:B------:R-:W5:Y:S04]  /*2bf0*/  LDS.128 R80, [R0+UR8+0xc00] ;  /* 0x000c000800507984 */ /* 0x000f680008000c00 */
[----:B------:R-:W-:Y:S04]  /*2c00*/  STG.E desc[UR10][R18.64], R37 ;  /* 0x0000002512007986 */ /* 0x000fe8000c10190a */
[----:B------:R-:W-:Y:S04]  /*2c10*/  STG.E desc[UR10][R18.64+0x80], R39 ;  /* 0x0000802712007986 */ /* 0x000fe8000c10190a */
[----:B------:R-:W5:Y:S04]  /*2c20*/  LDS.128 R36, [R0+UR8+0xe00] ;  /* 0x000e000800247984 */ /* 0x000f680008000c00 */
[----:B------:R-:W-:Y:S04]  /*2c30*/  STG.E desc[UR10][R18.64+0x100], R57 ;  /* 0x0001003912007986 */ /* 0x000fe8000c10190a */
[----:B------:R-:W-:Y:S04]  /*2c40*/  STG.E desc[UR10][R18.64+0x180], R59 ;  /* 0x0001803b12007986 */ /* 0x000fe8000c10190a */
[----:B------:R-:W-:Y:S04]  /*2c50*/  STG.E desc[UR10][R102.64], R52 ;  /* 0x0000003466007986 */ /* 0x000fe8000c10190a */
[----:B------:R-:W-:Y:S04]  /*2c60*/  STG.E desc[UR10][R102.64+0x80], R54 ;  /* 0x0000803666007986 */ /* 0x000fe8000c10190a */
[----:B0-----:R-:W-:Y:S04]  /*2c70*/  STG.E desc[UR10][R102.64+0x100], R60 ;  /* 0x0001003c66007986 */ /* 0x001fe8000c10190a */
[----:B------:R-:W-:Y:S04]  /*2c80*/  STG.E desc[UR10][R102.64+0x180], R62 ;  /* 0x0001803e66007986 */ /* 0x000fe8000c10190a */
[----:B------:R-:W-:Y:S04]  /*2c90*/  STG.E desc[UR10][R10.64], R53 ;  /* 0x000000350a007986 */ /* 0x000fe8000c10190a */
[----:B------:R-:W-:Y:S04]  /*2ca0*/  STG.E desc[UR10][R10.64+0x80], R55 ;  /* 0x000080370a007986 */ /* 0x000fe8000c10190a */
[----:B------:R-:W-:Y:S04]  /*2cb0*/  STG.E desc[UR10][R10.64+0x100], R61 ;  /* 0x0001003d0a007986 */ /* 0x000fe8000c10190a */
[----:B------:R-:W-:Y:S04]  /*2cc0*/  STG.E desc[UR10][R10.64+0x180], R63 ;  /* 0x0001803f0a007986 */ /* 0x000fe8000c10190a */
[----:B------:R-:W-:Y:S04]  /*2cd0*/  STG.E desc[UR10][R8.64], R48 ;  /* 0x0000003008007986 */ /* 0x000fe8000c10190a */
        /* <DEDUP_REMOVED lines=46> */
[----:B------:R-:W-:Y:S01]  /*2fc0*/  STG.E desc[UR10][R4.64+0x180], R39 ;  /* 0x0001802704007986 */ /* 0x000fe2000c10190a */
[----:B------:R-:W-:Y:S05]  /*2fd0*/  EXIT ;  /* 0x000000000000794d */ /* 0x000fea0003800000 */
.L_x_0:
[----:B------:R-:W-:-:S00]  /*2fe0*/  BRA `(.L_x_0) ;  /* 0xfffffffc00fc7947 */ /* 0x000fc0000383ffff */
[----:B------:R-:W-:-:S00]  /*2ff0*/  NOP ;  /* 0x0000000000007918 */ /* 0x000fc00000000000 */
        /* <DEDUP_REMOVED lines=8> */
.L_x_1:


//--------------------- .nv.shared.gluon_mma      --------------------------
	.section	.nv.shared.gluon_mma,"aw",@nobits
	.sectionflags	@""
	.align	16
	.zero		1024


//--------------------- .nv.shared.reserved.0     --------------------------
	.section	.nv.shared.reserved.0,"aw",@nobits
	.weak		__nv_reservedSMEM_offset_0_alias
	.size		__nv_reservedSMEM_offset_0_alias, 0, 0
	.other		__nv_reservedSMEM_offset_0_alias,@"STO_CUDA_RESERVED_SHARED STV_DEFAULT"
__nv_reservedSMEM_offset_0_alias:
	.zero		0


//--------------------- .nv.constant0.gluon_mma   --------------------------
	.section	.nv.constant0.gluon_mma,"a",@progbits
	.sectionflags	@""
	.align	4
.nv.constant0.gluon_mma:
	.zero		568


//--------------------- SYMBOLS --------------------------

	.type		.nv.reservedSmem.offset0,@object
	.size		.nv.reservedSmem.offset0,0x4
